//
// Generated by NVIDIA NVVM Compiler
//
// Compiler Build ID: CL-36424714
// Cuda compilation tools, release 13.0, V13.0.88
// Based on NVVM 20.0.0
//

.version 9.0
.target sm_100
.address_size 64

	// .globl	_Z4testPi

.visible .entry _Z4testPi(
	.param .u64 .ptr .align 1 _Z4testPi_param_0
)
{
	.reg .b32 	%r<257>;
	.reg .b64 	%rd<3>;

	ld.param.u64 	%rd1, [_Z4testPi_param_0];
	cvta.to.global.u64 	%rd2, %rd1;
	bar.sync 	0;
	mov.b32 	%r1, 0;
	st.global.u32 	[%rd2], %r1;
	bar.sync 	0;
	bar.sync 	0;
	mov.b32 	%r2, 1;
	st.global.u32 	[%rd2+4], %r2;
	bar.sync 	0;
	bar.sync 	0;
	mov.b32 	%r3, 2;
	st.global.u32 	[%rd2+8], %r3;
	bar.sync 	0;
	bar.sync 	0;
	mov.b32 	%r4, 3;
	st.global.u32 	[%rd2+12], %r4;
	bar.sync 	0;
	bar.sync 	0;
	mov.b32 	%r5, 4;
	st.global.u32 	[%rd2+16], %r5;
	bar.sync 	0;
	bar.sync 	0;
	mov.b32 	%r6, 5;
	st.global.u32 	[%rd2+20], %r6;
	bar.sync 	0;
	bar.sync 	0;
	mov.b32 	%r7, 6;
	st.global.u32 	[%rd2+24], %r7;
	bar.sync 	0;
	bar.sync 	0;
	mov.b32 	%r8, 7;
	st.global.u32 	[%rd2+28], %r8;
	bar.sync 	0;
	bar.sync 	0;
	mov.b32 	%r9, 8;
	st.global.u32 	[%rd2+32], %r9;
	bar.sync 	0;
	bar.sync 	0;
	mov.b32 	%r10, 9;
	st.global.u32 	[%rd2+36], %r10;
	bar.sync 	0;
	bar.sync 	0;
	mov.b32 	%r11, 10;
	st.global.u32 	[%rd2+40], %r11;
	bar.sync 	0;
	bar.sync 	0;
	mov.b32 	%r12, 11;
	st.global.u32 	[%rd2+44], %r12;
	bar.sync 	0;
	bar.sync 	0;
	mov.b32 	%r13, 12;
	st.global.u32 	[%rd2+48], %r13;
	bar.sync 	0;
	bar.sync 	0;
	mov.b32 	%r14, 13;
	st.global.u32 	[%rd2+52], %r14;
	bar.sync 	0;
	bar.sync 	0;
	mov.b32 	%r15, 14;
	st.global.u32 	[%rd2+56], %r15;
	bar.sync 	0;
	bar.sync 	0;
	mov.b32 	%r16, 15;
	st.global.u32 	[%rd2+60], %r16;
	bar.sync 	0;
	bar.sync 	0;
	mov.b32 	%r17, 16;
	st.global.u32 	[%rd2+64], %r17;
	bar.sync 	0;
	bar.sync 	0;
	mov.b32 	%r18, 17;
	st.global.u32 	[%rd2+68], %r18;
	bar.sync 	0;
	bar.sync 	0;
	mov.b32 	%r19, 18;
	st.global.u32 	[%rd2+72], %r19;
	bar.sync 	0;
	bar.sync 	0;
	mov.b32 	%r20, 19;
	st.global.u32 	[%rd2+76], %r20;
	bar.sync 	0;
	bar.sync 	0;
	mov.b32 	%r21, 20;
	st.global.u32 	[%rd2+80], %r21;
	bar.sync 	0;
	bar.sync 	0;
	mov.b32 	%r22, 21;
	st.global.u32 	[%rd2+84], %r22;
	bar.sync 	0;
	bar.sync 	0;
	mov.b32 	%r23, 22;
	st.global.u32 	[%rd2+88], %r23;
	bar.sync 	0;
	bar.sync 	0;
	mov.b32 	%r24, 23;
	st.global.u32 	[%rd2+92], %r24;
	bar.sync 	0;
	bar.sync 	0;
	mov.b32 	%r25, 24;
	st.global.u32 	[%rd2+96], %r25;
	bar.sync 	0;
	bar.sync 	0;
	mov.b32 	%r26, 25;
	st.global.u32 	[%rd2+100], %r26;
	bar.sync 	0;
	bar.sync 	0;
	mov.b32 	%r27, 26;
	st.global.u32 	[%rd2+104], %r27;
	bar.sync 	0;
	bar.sync 	0;
	mov.b32 	%r28, 27;
	st.global.u32 	[%rd2+108], %r28;
	bar.sync 	0;
	bar.sync 	0;
	mov.b32 	%r29, 28;
	st.global.u32 	[%rd2+112], %r29;
	bar.sync 	0;
	bar.sync 	0;
	mov.b32 	%r30, 29;
	st.global.u32 	[%rd2+116], %r30;
	bar.sync 	0;
	bar.sync 	0;
	mov.b32 	%r31, 30;
	st.global.u32 	[%rd2+120], %r31;
	bar.sync 	0;
	bar.sync 	0;
	mov.b32 	%r32, 31;
	st.global.u32 	[%rd2+124], %r32;
	bar.sync 	0;
	bar.sync 	0;
	mov.b32 	%r33, 32;
	st.global.u32 	[%rd2+128], %r33;
	bar.sync 	0;
	bar.sync 	0;
	mov.b32 	%r34, 33;
	st.global.u32 	[%rd2+132], %r34;
	bar.sync 	0;
	bar.sync 	0;
	mov.b32 	%r35, 34;
	st.global.u32 	[%rd2+136], %r35;
	bar.sync 	0;
	bar.sync 	0;
	mov.b32 	%r36, 35;
	st.global.u32 	[%rd2+140], %r36;
	bar.sync 	0;
	bar.sync 	0;
	mov.b32 	%r37, 36;
	st.global.u32 	[%rd2+144], %r37;
	bar.sync 	0;
	bar.sync 	0;
	mov.b32 	%r38, 37;
	st.global.u32 	[%rd2+148], %r38;
	bar.sync 	0;
	bar.sync 	0;
	mov.b32 	%r39, 38;
	st.global.u32 	[%rd2+152], %r39;
	bar.sync 	0;
	bar.sync 	0;
	mov.b32 	%r40, 39;
	st.global.u32 	[%rd2+156], %r40;
	bar.sync 	0;
	bar.sync 	0;
	mov.b32 	%r41, 40;
	st.global.u32 	[%rd2+160], %r41;
	bar.sync 	0;
	bar.sync 	0;
	mov.b32 	%r42, 41;
	st.global.u32 	[%rd2+164], %r42;
	bar.sync 	0;
	bar.sync 	0;
	mov.b32 	%r43, 42;
	st.global.u32 	[%rd2+168], %r43;
	bar.sync 	0;
	bar.sync 	0;
	mov.b32 	%r44, 43;
	st.global.u32 	[%rd2+172], %r44;
	bar.sync 	0;
	bar.sync 	0;
	mov.b32 	%r45, 44;
	st.global.u32 	[%rd2+176], %r45;
	bar.sync 	0;
	bar.sync 	0;
	mov.b32 	%r46, 45;
	st.global.u32 	[%rd2+180], %r46;
	bar.sync 	0;
	bar.sync 	0;
	mov.b32 	%r47, 46;
	st.global.u32 	[%rd2+184], %r47;
	bar.sync 	0;
	bar.sync 	0;
	mov.b32 	%r48, 47;
	st.global.u32 	[%rd2+188], %r48;
	bar.sync 	0;
	bar.sync 	0;
	mov.b32 	%r49, 48;
	st.global.u32 	[%rd2+192], %r49;
	bar.sync 	0;
	bar.sync 	0;
	mov.b32 	%r50, 49;
	st.global.u32 	[%rd2+196], %r50;
	bar.sync 	0;
	bar.sync 	0;
	mov.b32 	%r51, 50;
	st.global.u32 	[%rd2+200], %r51;
	bar.sync 	0;
	bar.sync 	0;
	mov.b32 	%r52, 51;
	st.global.u32 	[%rd2+204], %r52;
	bar.sync 	0;
	bar.sync 	0;
	mov.b32 	%r53, 52;
	st.global.u32 	[%rd2+208], %r53;
	bar.sync 	0;
	bar.sync 	0;
	mov.b32 	%r54, 53;
	st.global.u32 	[%rd2+212], %r54;
	bar.sync 	0;
	bar.sync 	0;
	mov.b32 	%r55, 54;
	st.global.u32 	[%rd2+216], %r55;
	bar.sync 	0;
	bar.sync 	0;
	mov.b32 	%r56, 55;
	st.global.u32 	[%rd2+220], %r56;
	bar.sync 	0;
	bar.sync 	0;
	mov.b32 	%r57, 56;
	st.global.u32 	[%rd2+224], %r57;
	bar.sync 	0;
	bar.sync 	0;
	mov.b32 	%r58, 57;
	st.global.u32 	[%rd2+228], %r58;
	bar.sync 	0;
	bar.sync 	0;
	mov.b32 	%r59, 58;
	st.global.u32 	[%rd2+232], %r59;
	bar.sync 	0;
	bar.sync 	0;
	mov.b32 	%r60, 59;
	st.global.u32 	[%rd2+236], %r60;
	bar.sync 	0;
	bar.sync 	0;
	mov.b32 	%r61, 60;
	st.global.u32 	[%rd2+240], %r61;
	bar.sync 	0;
	bar.sync 	0;
	mov.b32 	%r62, 61;
	st.global.u32 	[%rd2+244], %r62;
	bar.sync 	0;
	bar.sync 	0;
	mov.b32 	%r63, 62;
	st.global.u32 	[%rd2+248], %r63;
	bar.sync 	0;
	bar.sync 	0;
	mov.b32 	%r64, 63;
	st.global.u32 	[%rd2+252], %r64;
	bar.sync 	0;
	bar.sync 	0;
	mov.b32 	%r65, 64;
	st.global.u32 	[%rd2+256], %r65;
	bar.sync 	0;
	bar.sync 	0;
	mov.b32 	%r66, 65;
	st.global.u32 	[%rd2+260], %r66;
	bar.sync 	0;
	bar.sync 	0;
	mov.b32 	%r67, 66;
	st.global.u32 	[%rd2+264], %r67;
	bar.sync 	0;
	bar.sync 	0;
	mov.b32 	%r68, 67;
	st.global.u32 	[%rd2+268], %r68;
	bar.sync 	0;
	bar.sync 	0;
	mov.b32 	%r69, 68;
	st.global.u32 	[%rd2+272], %r69;
	bar.sync 	0;
	bar.sync 	0;
	mov.b32 	%r70, 69;
	st.global.u32 	[%rd2+276], %r70;
	bar.sync 	0;
	bar.sync 	0;
	mov.b32 	%r71, 70;
	st.global.u32 	[%rd2+280], %r71;
	bar.sync 	0;
	bar.sync 	0;
	mov.b32 	%r72, 71;
	st.global.u32 	[%rd2+284], %r72;
	bar.sync 	0;
	bar.sync 	0;
	mov.b32 	%r73, 72;
	st.global.u32 	[%rd2+288], %r73;
	bar.sync 	0;
	bar.sync 	0;
	mov.b32 	%r74, 73;
	st.global.u32 	[%rd2+292], %r74;
	bar.sync 	0;
	bar.sync 	0;
	mov.b32 	%r75, 74;
	st.global.u32 	[%rd2+296], %r75;
	bar.sync 	0;
	bar.sync 	0;
	mov.b32 	%r76, 75;
	st.global.u32 	[%rd2+300], %r76;
	bar.sync 	0;
	bar.sync 	0;
	mov.b32 	%r77, 76;
	st.global.u32 	[%rd2+304], %r77;
	bar.sync 	0;
	bar.sync 	0;
	mov.b32 	%r78, 77;
	st.global.u32 	[%rd2+308], %r78;
	bar.sync 	0;
	bar.sync 	0;
	mov.b32 	%r79, 78;
	st.global.u32 	[%rd2+312], %r79;
	bar.sync 	0;
	bar.sync 	0;
	mov.b32 	%r80, 79;
	st.global.u32 	[%rd2+316], %r80;
	bar.sync 	0;
	bar.sync 	0;
	mov.b32 	%r81, 80;
	st.global.u32 	[%rd2+320], %r81;
	bar.sync 	0;
	bar.sync 	0;
	mov.b32 	%r82, 81;
	st.global.u32 	[%rd2+324], %r82;
	bar.sync 	0;
	bar.sync 	0;
	mov.b32 	%r83, 82;
	st.global.u32 	[%rd2+328], %r83;
	bar.sync 	0;
	bar.sync 	0;
	mov.b32 	%r84, 83;
	st.global.u32 	[%rd2+332], %r84;
	bar.sync 	0;
	bar.sync 	0;
	mov.b32 	%r85, 84;
	st.global.u32 	[%rd2+336], %r85;
	bar.sync 	0;
	bar.sync 	0;
	mov.b32 	%r86, 85;
	st.global.u32 	[%rd2+340], %r86;
	bar.sync 	0;
	bar.sync 	0;
	mov.b32 	%r87, 86;
	st.global.u32 	[%rd2+344], %r87;
	bar.sync 	0;
	bar.sync 	0;
	mov.b32 	%r88, 87;
	st.global.u32 	[%rd2+348], %r88;
	bar.sync 	0;
	bar.sync 	0;
	mov.b32 	%r89, 88;
	st.global.u32 	[%rd2+352], %r89;
	bar.sync 	0;
	bar.sync 	0;
	mov.b32 	%r90, 89;
	st.global.u32 	[%rd2+356], %r90;
	bar.sync 	0;
	bar.sync 	0;
	mov.b32 	%r91, 90;
	st.global.u32 	[%rd2+360], %r91;
	bar.sync 	0;
	bar.sync 	0;
	mov.b32 	%r92, 91;
	st.global.u32 	[%rd2+364], %r92;
	bar.sync 	0;
	bar.sync 	0;
	mov.b32 	%r93, 92;
	st.global.u32 	[%rd2+368], %r93;
	bar.sync 	0;
	bar.sync 	0;
	mov.b32 	%r94, 93;
	st.global.u32 	[%rd2+372], %r94;
	bar.sync 	0;
	bar.sync 	0;
	mov.b32 	%r95, 94;
	st.global.u32 	[%rd2+376], %r95;
	bar.sync 	0;
	bar.sync 	0;
	mov.b32 	%r96, 95;
	st.global.u32 	[%rd2+380], %r96;
	bar.sync 	0;
	bar.sync 	0;
	mov.b32 	%r97, 96;
	st.global.u32 	[%rd2+384], %r97;
	bar.sync 	0;
	bar.sync 	0;
	mov.b32 	%r98, 97;
	st.global.u32 	[%rd2+388], %r98;
	bar.sync 	0;
	bar.sync 	0;
	mov.b32 	%r99, 98;
	st.global.u32 	[%rd2+392], %r99;
	bar.sync 	0;
	bar.sync 	0;
	mov.b32 	%r100, 99;
	st.global.u32 	[%rd2+396], %r100;
	bar.sync 	0;
	bar.sync 	0;
	mov.b32 	%r101, 100;
	st.global.u32 	[%rd2+400], %r101;
	bar.sync 	0;
	bar.sync 	0;
	mov.b32 	%r102, 101;
	st.global.u32 	[%rd2+404], %r102;
	bar.sync 	0;
	bar.sync 	0;
	mov.b32 	%r103, 102;
	st.global.u32 	[%rd2+408], %r103;
	bar.sync 	0;
	bar.sync 	0;
	mov.b32 	%r104, 103;
	st.global.u32 	[%rd2+412], %r104;
	bar.sync 	0;
	bar.sync 	0;
	mov.b32 	%r105, 104;
	st.global.u32 	[%rd2+416], %r105;
	bar.sync 	0;
	bar.sync 	0;
	mov.b32 	%r106, 105;
	st.global.u32 	[%rd2+420], %r106;
	bar.sync 	0;
	bar.sync 	0;
	mov.b32 	%r107, 106;
	st.global.u32 	[%rd2+424], %r107;
	bar.sync 	0;
	bar.sync 	0;
	mov.b32 	%r108, 107;
	st.global.u32 	[%rd2+428], %r108;
	bar.sync 	0;
	bar.sync 	0;
	mov.b32 	%r109, 108;
	st.global.u32 	[%rd2+432], %r109;
	bar.sync 	0;
	bar.sync 	0;
	mov.b32 	%r110, 109;
	st.global.u32 	[%rd2+436], %r110;
	bar.sync 	0;
	bar.sync 	0;
	mov.b32 	%r111, 110;
	st.global.u32 	[%rd2+440], %r111;
	bar.sync 	0;
	bar.sync 	0;
	mov.b32 	%r112, 111;
	st.global.u32 	[%rd2+444], %r112;
	bar.sync 	0;
	bar.sync 	0;
	mov.b32 	%r113, 112;
	st.global.u32 	[%rd2+448], %r113;
	bar.sync 	0;
	bar.sync 	0;
	mov.b32 	%r114, 113;
	st.global.u32 	[%rd2+452], %r114;
	bar.sync 	0;
	bar.sync 	0;
	mov.b32 	%r115, 114;
	st.global.u32 	[%rd2+456], %r115;
	bar.sync 	0;
	bar.sync 	0;
	mov.b32 	%r116, 115;
	st.global.u32 	[%rd2+460], %r116;
	bar.sync 	0;
	bar.sync 	0;
	mov.b32 	%r117, 116;
	st.global.u32 	[%rd2+464], %r117;
	bar.sync 	0;
	bar.sync 	0;
	mov.b32 	%r118, 117;
	st.global.u32 	[%rd2+468], %r118;
	bar.sync 	0;
	bar.sync 	0;
	mov.b32 	%r119, 118;
	st.global.u32 	[%rd2+472], %r119;
	bar.sync 	0;
	bar.sync 	0;
	mov.b32 	%r120, 119;
	st.global.u32 	[%rd2+476], %r120;
	bar.sync 	0;
	bar.sync 	0;
	mov.b32 	%r121, 120;
	st.global.u32 	[%rd2+480], %r121;
	bar.sync 	0;
	bar.sync 	0;
	mov.b32 	%r122, 121;
	st.global.u32 	[%rd2+484], %r122;
	bar.sync 	0;
	bar.sync 	0;
	mov.b32 	%r123, 122;
	st.global.u32 	[%rd2+488], %r123;
	bar.sync 	0;
	bar.sync 	0;
	mov.b32 	%r124, 123;
	st.global.u32 	[%rd2+492], %r124;
	bar.sync 	0;
	bar.sync 	0;
	mov.b32 	%r125, 124;
	st.global.u32 	[%rd2+496], %r125;
	bar.sync 	0;
	bar.sync 	0;
	mov.b32 	%r126, 125;
	st.global.u32 	[%rd2+500], %r126;
	bar.sync 	0;
	bar.sync 	0;
	mov.b32 	%r127, 126;
	st.global.u32 	[%rd2+504], %r127;
	bar.sync 	0;
	bar.sync 	0;
	mov.b32 	%r128, 127;
	st.global.u32 	[%rd2+508], %r128;
	bar.sync 	0;
	bar.sync 	0;
	mov.b32 	%r129, 128;
	st.global.u32 	[%rd2+512], %r129;
	bar.sync 	0;
	bar.sync 	0;
	mov.b32 	%r130, 129;
	st.global.u32 	[%rd2+516], %r130;
	bar.sync 	0;
	bar.sync 	0;
	mov.b32 	%r131, 130;
	st.global.u32 	[%rd2+520], %r131;
	bar.sync 	0;
	bar.sync 	0;
	mov.b32 	%r132, 131;
	st.global.u32 	[%rd2+524], %r132;
	bar.sync 	0;
	bar.sync 	0;
	mov.b32 	%r133, 132;
	st.global.u32 	[%rd2+528], %r133;
	bar.sync 	0;
	bar.sync 	0;
	mov.b32 	%r134, 133;
	st.global.u32 	[%rd2+532], %r134;
	bar.sync 	0;
	bar.sync 	0;
	mov.b32 	%r135, 134;
	st.global.u32 	[%rd2+536], %r135;
	bar.sync 	0;
	bar.sync 	0;
	mov.b32 	%r136, 135;
	st.global.u32 	[%rd2+540], %r136;
	bar.sync 	0;
	bar.sync 	0;
	mov.b32 	%r137, 136;
	st.global.u32 	[%rd2+544], %r137;
	bar.sync 	0;
	bar.sync 	0;
	mov.b32 	%r138, 137;
	st.global.u32 	[%rd2+548], %r138;
	bar.sync 	0;
	bar.sync 	0;
	mov.b32 	%r139, 138;
	st.global.u32 	[%rd2+552], %r139;
	bar.sync 	0;
	bar.sync 	0;
	mov.b32 	%r140, 139;
	st.global.u32 	[%rd2+556], %r140;
	bar.sync 	0;
	bar.sync 	0;
	mov.b32 	%r141, 140;
	st.global.u32 	[%rd2+560], %r141;
	bar.sync 	0;
	bar.sync 	0;
	mov.b32 	%r142, 141;
	st.global.u32 	[%rd2+564], %r142;
	bar.sync 	0;
	bar.sync 	0;
	mov.b32 	%r143, 142;
	st.global.u32 	[%rd2+568], %r143;
	bar.sync 	0;
	bar.sync 	0;
	mov.b32 	%r144, 143;
	st.global.u32 	[%rd2+572], %r144;
	bar.sync 	0;
	bar.sync 	0;
	mov.b32 	%r145, 144;
	st.global.u32 	[%rd2+576], %r145;
	bar.sync 	0;
	bar.sync 	0;
	mov.b32 	%r146, 145;
	st.global.u32 	[%rd2+580], %r146;
	bar.sync 	0;
	bar.sync 	0;
	mov.b32 	%r147, 146;
	st.global.u32 	[%rd2+584], %r147;
	bar.sync 	0;
	bar.sync 	0;
	mov.b32 	%r148, 147;
	st.global.u32 	[%rd2+588], %r148;
	bar.sync 	0;
	bar.sync 	0;
	mov.b32 	%r149, 148;
	st.global.u32 	[%rd2+592], %r149;
	bar.sync 	0;
	bar.sync 	0;
	mov.b32 	%r150, 149;
	st.global.u32 	[%rd2+596], %r150;
	bar.sync 	0;
	bar.sync 	0;
	mov.b32 	%r151, 150;
	st.global.u32 	[%rd2+600], %r151;
	bar.sync 	0;
	bar.sync 	0;
	mov.b32 	%r152, 151;
	st.global.u32 	[%rd2+604], %r152;
	bar.sync 	0;
	bar.sync 	0;
	mov.b32 	%r153, 152;
	st.global.u32 	[%rd2+608], %r153;
	bar.sync 	0;
	bar.sync 	0;
	mov.b32 	%r154, 153;
	st.global.u32 	[%rd2+612], %r154;
	bar.sync 	0;
	bar.sync 	0;
	mov.b32 	%r155, 154;
	st.global.u32 	[%rd2+616], %r155;
	bar.sync 	0;
	bar.sync 	0;
	mov.b32 	%r156, 155;
	st.global.u32 	[%rd2+620], %r156;
	bar.sync 	0;
	bar.sync 	0;
	mov.b32 	%r157, 156;
	st.global.u32 	[%rd2+624], %r157;
	bar.sync 	0;
	bar.sync 	0;
	mov.b32 	%r158, 157;
	st.global.u32 	[%rd2+628], %r158;
	bar.sync 	0;
	bar.sync 	0;
	mov.b32 	%r159, 158;
	st.global.u32 	[%rd2+632], %r159;
	bar.sync 	0;
	bar.sync 	0;
	mov.b32 	%r160, 159;
	st.global.u32 	[%rd2+636], %r160;
	bar.sync 	0;
	bar.sync 	0;
	mov.b32 	%r161, 160;
	st.global.u32 	[%rd2+640], %r161;
	bar.sync 	0;
	bar.sync 	0;
	mov.b32 	%r162, 161;
	st.global.u32 	[%rd2+644], %r162;
	bar.sync 	0;
	bar.sync 	0;
	mov.b32 	%r163, 162;
	st.global.u32 	[%rd2+648], %r163;
	bar.sync 	0;
	bar.sync 	0;
	mov.b32 	%r164, 163;
	st.global.u32 	[%rd2+652], %r164;
	bar.sync 	0;
	bar.sync 	0;
	mov.b32 	%r165, 164;
	st.global.u32 	[%rd2+656], %r165;
	bar.sync 	0;
	bar.sync 	0;
	mov.b32 	%r166, 165;
	st.global.u32 	[%rd2+660], %r166;
	bar.sync 	0;
	bar.sync 	0;
	mov.b32 	%r167, 166;
	st.global.u32 	[%rd2+664], %r167;
	bar.sync 	0;
	bar.sync 	0;
	mov.b32 	%r168, 167;
	st.global.u32 	[%rd2+668], %r168;
	bar.sync 	0;
	bar.sync 	0;
	mov.b32 	%r169, 168;
	st.global.u32 	[%rd2+672], %r169;
	bar.sync 	0;
	bar.sync 	0;
	mov.b32 	%r170, 169;
	st.global.u32 	[%rd2+676], %r170;
	bar.sync 	0;
	bar.sync 	0;
	mov.b32 	%r171, 170;
	st.global.u32 	[%rd2+680], %r171;
	bar.sync 	0;
	bar.sync 	0;
	mov.b32 	%r172, 171;
	st.global.u32 	[%rd2+684], %r172;
	bar.sync 	0;
	bar.sync 	0;
	mov.b32 	%r173, 172;
	st.global.u32 	[%rd2+688], %r173;
	bar.sync 	0;
	bar.sync 	0;
	mov.b32 	%r174, 173;
	st.global.u32 	[%rd2+692], %r174;
	bar.sync 	0;
	bar.sync 	0;
	mov.b32 	%r175, 174;
	st.global.u32 	[%rd2+696], %r175;
	bar.sync 	0;
	bar.sync 	0;
	mov.b32 	%r176, 175;
	st.global.u32 	[%rd2+700], %r176;
	bar.sync 	0;
	bar.sync 	0;
	mov.b32 	%r177, 176;
	st.global.u32 	[%rd2+704], %r177;
	bar.sync 	0;
	bar.sync 	0;
	mov.b32 	%r178, 177;
	st.global.u32 	[%rd2+708], %r178;
	bar.sync 	0;
	bar.sync 	0;
	mov.b32 	%r179, 178;
	st.global.u32 	[%rd2+712], %r179;
	bar.sync 	0;
	bar.sync 	0;
	mov.b32 	%r180, 179;
	st.global.u32 	[%rd2+716], %r180;
	bar.sync 	0;
	bar.sync 	0;
	mov.b32 	%r181, 180;
	st.global.u32 	[%rd2+720], %r181;
	bar.sync 	0;
	bar.sync 	0;
	mov.b32 	%r182, 181;
	st.global.u32 	[%rd2+724], %r182;
	bar.sync 	0;
	bar.sync 	0;
	mov.b32 	%r183, 182;
	st.global.u32 	[%rd2+728], %r183;
	bar.sync 	0;
	bar.sync 	0;
	mov.b32 	%r184, 183;
	st.global.u32 	[%rd2+732], %r184;
	bar.sync 	0;
	bar.sync 	0;
	mov.b32 	%r185, 184;
	st.global.u32 	[%rd2+736], %r185;
	bar.sync 	0;
	bar.sync 	0;
	mov.b32 	%r186, 185;
	st.global.u32 	[%rd2+740], %r186;
	bar.sync 	0;
	bar.sync 	0;
	mov.b32 	%r187, 186;
	st.global.u32 	[%rd2+744], %r187;
	bar.sync 	0;
	bar.sync 	0;
	mov.b32 	%r188, 187;
	st.global.u32 	[%rd2+748], %r188;
	bar.sync 	0;
	bar.sync 	0;
	mov.b32 	%r189, 188;
	st.global.u32 	[%rd2+752], %r189;
	bar.sync 	0;
	bar.sync 	0;
	mov.b32 	%r190, 189;
	st.global.u32 	[%rd2+756], %r190;
	bar.sync 	0;
	bar.sync 	0;
	mov.b32 	%r191, 190;
	st.global.u32 	[%rd2+760], %r191;
	bar.sync 	0;
	bar.sync 	0;
	mov.b32 	%r192, 191;
	st.global.u32 	[%rd2+764], %r192;
	bar.sync 	0;
	bar.sync 	0;
	mov.b32 	%r193, 192;
	st.global.u32 	[%rd2+768], %r193;
	bar.sync 	0;
	bar.sync 	0;
	mov.b32 	%r194, 193;
	st.global.u32 	[%rd2+772], %r194;
	bar.sync 	0;
	bar.sync 	0;
	mov.b32 	%r195, 194;
	st.global.u32 	[%rd2+776], %r195;
	bar.sync 	0;
	bar.sync 	0;
	mov.b32 	%r196, 195;
	st.global.u32 	[%rd2+780], %r196;
	bar.sync 	0;
	bar.sync 	0;
	mov.b32 	%r197, 196;
	st.global.u32 	[%rd2+784], %r197;
	bar.sync 	0;
	bar.sync 	0;
	mov.b32 	%r198, 197;
	st.global.u32 	[%rd2+788], %r198;
	bar.sync 	0;
	bar.sync 	0;
	mov.b32 	%r199, 198;
	st.global.u32 	[%rd2+792], %r199;
	bar.sync 	0;
	bar.sync 	0;
	mov.b32 	%r200, 199;
	st.global.u32 	[%rd2+796], %r200;
	bar.sync 	0;
	bar.sync 	0;
	mov.b32 	%r201, 200;
	st.global.u32 	[%rd2+800], %r201;
	bar.sync 	0;
	bar.sync 	0;
	mov.b32 	%r202, 201;
	st.global.u32 	[%rd2+804], %r202;
	bar.sync 	0;
	bar.sync 	0;
	mov.b32 	%r203, 202;
	st.global.u32 	[%rd2+808], %r203;
	bar.sync 	0;
	bar.sync 	0;
	mov.b32 	%r204, 203;
	st.global.u32 	[%rd2+812], %r204;
	bar.sync 	0;
	bar.sync 	0;
	mov.b32 	%r205, 204;
	st.global.u32 	[%rd2+816], %r205;
	bar.sync 	0;
	bar.sync 	0;
	mov.b32 	%r206, 205;
	st.global.u32 	[%rd2+820], %r206;
	bar.sync 	0;
	bar.sync 	0;
	mov.b32 	%r207, 206;
	st.global.u32 	[%rd2+824], %r207;
	bar.sync 	0;
	bar.sync 	0;
	mov.b32 	%r208, 207;
	st.global.u32 	[%rd2+828], %r208;
	bar.sync 	0;
	bar.sync 	0;
	mov.b32 	%r209, 208;
	st.global.u32 	[%rd2+832], %r209;
	bar.sync 	0;
	bar.sync 	0;
	mov.b32 	%r210, 209;
	st.global.u32 	[%rd2+836], %r210;
	bar.sync 	0;
	bar.sync 	0;
	mov.b32 	%r211, 210;
	st.global.u32 	[%rd2+840], %r211;
	bar.sync 	0;
	bar.sync 	0;
	mov.b32 	%r212, 211;
	st.global.u32 	[%rd2+844], %r212;
	bar.sync 	0;
	bar.sync 	0;
	mov.b32 	%r213, 212;
	st.global.u32 	[%rd2+848], %r213;
	bar.sync 	0;
	bar.sync 	0;
	mov.b32 	%r214, 213;
	st.global.u32 	[%rd2+852], %r214;
	bar.sync 	0;
	bar.sync 	0;
	mov.b32 	%r215, 214;
	st.global.u32 	[%rd2+856], %r215;
	bar.sync 	0;
	bar.sync 	0;
	mov.b32 	%r216, 215;
	st.global.u32 	[%rd2+860], %r216;
	bar.sync 	0;
	bar.sync 	0;
	mov.b32 	%r217, 216;
	st.global.u32 	[%rd2+864], %r217;
	bar.sync 	0;
	bar.sync 	0;
	mov.b32 	%r218, 217;
	st.global.u32 	[%rd2+868], %r218;
	bar.sync 	0;
	bar.sync 	0;
	mov.b32 	%r219, 218;
	st.global.u32 	[%rd2+872], %r219;
	bar.sync 	0;
	bar.sync 	0;
	mov.b32 	%r220, 219;
	st.global.u32 	[%rd2+876], %r220;
	bar.sync 	0;
	bar.sync 	0;
	mov.b32 	%r221, 220;
	st.global.u32 	[%rd2+880], %r221;
	bar.sync 	0;
	bar.sync 	0;
	mov.b32 	%r222, 221;
	st.global.u32 	[%rd2+884], %r222;
	bar.sync 	0;
	bar.sync 	0;
	mov.b32 	%r223, 222;
	st.global.u32 	[%rd2+888], %r223;
	bar.sync 	0;
	bar.sync 	0;
	mov.b32 	%r224, 223;
	st.global.u32 	[%rd2+892], %r224;
	bar.sync 	0;
	bar.sync 	0;
	mov.b32 	%r225, 224;
	st.global.u32 	[%rd2+896], %r225;
	bar.sync 	0;
	bar.sync 	0;
	mov.b32 	%r226, 225;
	st.global.u32 	[%rd2+900], %r226;
	bar.sync 	0;
	bar.sync 	0;
	mov.b32 	%r227, 226;
	st.global.u32 	[%rd2+904], %r227;
	bar.sync 	0;
	bar.sync 	0;
	mov.b32 	%r228, 227;
	st.global.u32 	[%rd2+908], %r228;
	bar.sync 	0;
	bar.sync 	0;
	mov.b32 	%r229, 228;
	st.global.u32 	[%rd2+912], %r229;
	bar.sync 	0;
	bar.sync 	0;
	mov.b32 	%r230, 229;
	st.global.u32 	[%rd2+916], %r230;
	bar.sync 	0;
	bar.sync 	0;
	mov.b32 	%r231, 230;
	st.global.u32 	[%rd2+920], %r231;
	bar.sync 	0;
	bar.sync 	0;
	mov.b32 	%r232, 231;
	st.global.u32 	[%rd2+924], %r232;
	bar.sync 	0;
	bar.sync 	0;
	mov.b32 	%r233, 232;
	st.global.u32 	[%rd2+928], %r233;
	bar.sync 	0;
	bar.sync 	0;
	mov.b32 	%r234, 233;
	st.global.u32 	[%rd2+932], %r234;
	bar.sync 	0;
	bar.sync 	0;
	mov.b32 	%r235, 234;
	st.global.u32 	[%rd2+936], %r235;
	bar.sync 	0;
	bar.sync 	0;
	mov.b32 	%r236, 235;
	st.global.u32 	[%rd2+940], %r236;
	bar.sync 	0;
	bar.sync 	0;
	mov.b32 	%r237, 236;
	st.global.u32 	[%rd2+944], %r237;
	bar.sync 	0;
	bar.sync 	0;
	mov.b32 	%r238, 237;
	st.global.u32 	[%rd2+948], %r238;
	bar.sync 	0;
	bar.sync 	0;
	mov.b32 	%r239, 238;
	st.global.u32 	[%rd2+952], %r239;
	bar.sync 	0;
	bar.sync 	0;
	mov.b32 	%r240, 239;
	st.global.u32 	[%rd2+956], %r240;
	bar.sync 	0;
	bar.sync 	0;
	mov.b32 	%r241, 240;
	st.global.u32 	[%rd2+960], %r241;
	bar.sync 	0;
	bar.sync 	0;
	mov.b32 	%r242, 241;
	st.global.u32 	[%rd2+964], %r242;
	bar.sync 	0;
	bar.sync 	0;
	mov.b32 	%r243, 242;
	st.global.u32 	[%rd2+968], %r243;
	bar.sync 	0;
	bar.sync 	0;
	mov.b32 	%r244, 243;
	st.global.u32 	[%rd2+972], %r244;
	bar.sync 	0;
	bar.sync 	0;
	mov.b32 	%r245, 244;
	st.global.u32 	[%rd2+976], %r245;
	bar.sync 	0;
	bar.sync 	0;
	mov.b32 	%r246, 245;
	st.global.u32 	[%rd2+980], %r246;
	bar.sync 	0;
	bar.sync 	0;
	mov.b32 	%r247, 246;
	st.global.u32 	[%rd2+984], %r247;
	bar.sync 	0;
	bar.sync 	0;
	mov.b32 	%r248, 247;
	st.global.u32 	[%rd2+988], %r248;
	bar.sync 	0;
	bar.sync 	0;
	mov.b32 	%r249, 248;
	st.global.u32 	[%rd2+992], %r249;
	bar.sync 	0;
	bar.sync 	0;
	mov.b32 	%r250, 249;
	st.global.u32 	[%rd2+996], %r250;
	bar.sync 	0;
	bar.sync 	0;
	mov.b32 	%r251, 250;
	st.global.u32 	[%rd2+1000], %r251;
	bar.sync 	0;
	bar.sync 	0;
	mov.b32 	%r252, 251;
	st.global.u32 	[%rd2+1004], %r252;
	bar.sync 	0;
	bar.sync 	0;
	mov.b32 	%r253, 252;
	st.global.u32 	[%rd2+1008], %r253;
	bar.sync 	0;
	bar.sync 	0;
	mov.b32 	%r254, 253;
	st.global.u32 	[%rd2+1012], %r254;
	bar.sync 	0;
	bar.sync 	0;
	mov.b32 	%r255, 254;
	st.global.u32 	[%rd2+1016], %r255;
	bar.sync 	0;
	bar.sync 	0;
	mov.b32 	%r256, 255;
	st.global.u32 	[%rd2+1020], %r256;
	bar.sync 	0;
	st.global.u32 	[%rd2], %r1;
	st.global.u32 	[%rd2+4], %r2;
	st.global.u32 	[%rd2+8], %r3;
	st.global.u32 	[%rd2+12], %r4;
	st.global.u32 	[%rd2+16], %r5;
	st.global.u32 	[%rd2+20], %r6;
	st.global.u32 	[%rd2+24], %r7;
	st.global.u32 	[%rd2+28], %r8;
	st.global.u32 	[%rd2+32], %r9;
	st.global.u32 	[%rd2+36], %r10;
	st.global.u32 	[%rd2+40], %r11;
	st.global.u32 	[%rd2+44], %r12;
	st.global.u32 	[%rd2+48], %r13;
	st.global.u32 	[%rd2+52], %r14;
	st.global.u32 	[%rd2+56], %r15;
	st.global.u32 	[%rd2+60], %r16;
	st.global.u32 	[%rd2+64], %r17;
	st.global.u32 	[%rd2+68], %r18;
	st.global.u32 	[%rd2+72], %r19;
	st.global.u32 	[%rd2+76], %r20;
	st.global.u32 	[%rd2+80], %r21;
	st.global.u32 	[%rd2+84], %r22;
	st.global.u32 	[%rd2+88], %r23;
	st.global.u32 	[%rd2+92], %r24;
	st.global.u32 	[%rd2+96], %r25;
	st.global.u32 	[%rd2+100], %r26;
	st.global.u32 	[%rd2+104], %r27;
	st.global.u32 	[%rd2+108], %r28;
	st.global.u32 	[%rd2+112], %r29;
	st.global.u32 	[%rd2+116], %r30;
	st.global.u32 	[%rd2+120], %r31;
	st.global.u32 	[%rd2+124], %r32;
	st.global.u32 	[%rd2+128], %r33;
	st.global.u32 	[%rd2+132], %r34;
	st.global.u32 	[%rd2+136], %r35;
	st.global.u32 	[%rd2+140], %r36;
	st.global.u32 	[%rd2+144], %r37;
	st.global.u32 	[%rd2+148], %r38;
	st.global.u32 	[%rd2+152], %r39;
	st.global.u32 	[%rd2+156], %r40;
	st.global.u32 	[%rd2+160], %r41;
	st.global.u32 	[%rd2+164], %r42;
	st.global.u32 	[%rd2+168], %r43;
	st.global.u32 	[%rd2+172], %r44;
	st.global.u32 	[%rd2+176], %r45;
	st.global.u32 	[%rd2+180], %r46;
	st.global.u32 	[%rd2+184], %r47;
	st.global.u32 	[%rd2+188], %r48;
	st.global.u32 	[%rd2+192], %r49;
	st.global.u32 	[%rd2+196], %r50;
	st.global.u32 	[%rd2+200], %r51;
	st.global.u32 	[%rd2+204], %r52;
	st.global.u32 	[%rd2+208], %r53;
	st.global.u32 	[%rd2+212], %r54;
	st.global.u32 	[%rd2+216], %r55;
	st.global.u32 	[%rd2+220], %r56;
	st.global.u32 	[%rd2+224], %r57;
	st.global.u32 	[%rd2+228], %r58;
	st.global.u32 	[%rd2+232], %r59;
	st.global.u32 	[%rd2+236], %r60;
	st.global.u32 	[%rd2+240], %r61;
	st.global.u32 	[%rd2+244], %r62;
	st.global.u32 	[%rd2+248], %r63;
	st.global.u32 	[%rd2+252], %r64;
	st.global.u32 	[%rd2+256], %r65;
	st.global.u32 	[%rd2+260], %r66;
	st.global.u32 	[%rd2+264], %r67;
	st.global.u32 	[%rd2+268], %r68;
	st.global.u32 	[%rd2+272], %r69;
	st.global.u32 	[%rd2+276], %r70;
	st.global.u32 	[%rd2+280], %r71;
	st.global.u32 	[%rd2+284], %r72;
	st.global.u32 	[%rd2+288], %r73;
	st.global.u32 	[%rd2+292], %r74;
	st.global.u32 	[%rd2+296], %r75;
	st.global.u32 	[%rd2+300], %r76;
	st.global.u32 	[%rd2+304], %r77;
	st.global.u32 	[%rd2+308], %r78;
	st.global.u32 	[%rd2+312], %r79;
	st.global.u32 	[%rd2+316], %r80;
	st.global.u32 	[%rd2+320], %r81;
	st.global.u32 	[%rd2+324], %r82;
	st.global.u32 	[%rd2+328], %r83;
	st.global.u32 	[%rd2+332], %r84;
	st.global.u32 	[%rd2+336], %r85;
	st.global.u32 	[%rd2+340], %r86;
	st.global.u32 	[%rd2+344], %r87;
	st.global.u32 	[%rd2+348], %r88;
	st.global.u32 	[%rd2+352], %r89;
	st.global.u32 	[%rd2+356], %r90;
	st.global.u32 	[%rd2+360], %r91;
	st.global.u32 	[%rd2+364], %r92;
	st.global.u32 	[%rd2+368], %r93;
	st.global.u32 	[%rd2+372], %r94;
	st.global.u32 	[%rd2+376], %r95;
	st.global.u32 	[%rd2+380], %r96;
	st.global.u32 	[%rd2+384], %r97;
	st.global.u32 	[%rd2+388], %r98;
	st.global.u32 	[%rd2+392], %r99;
	st.global.u32 	[%rd2+396], %r100;
	st.global.u32 	[%rd2+400], %r101;
	st.global.u32 	[%rd2+404], %r102;
	st.global.u32 	[%rd2+408], %r103;
	st.global.u32 	[%rd2+412], %r104;
	st.global.u32 	[%rd2+416], %r105;
	st.global.u32 	[%rd2+420], %r106;
	st.global.u32 	[%rd2+424], %r107;
	st.global.u32 	[%rd2+428], %r108;
	st.global.u32 	[%rd2+432], %r109;
	st.global.u32 	[%rd2+436], %r110;
	st.global.u32 	[%rd2+440], %r111;
	st.global.u32 	[%rd2+444], %r112;
	st.global.u32 	[%rd2+448], %r113;
	st.global.u32 	[%rd2+452], %r114;
	st.global.u32 	[%rd2+456], %r115;
	st.global.u32 	[%rd2+460], %r116;
	st.global.u32 	[%rd2+464], %r117;
	st.global.u32 	[%rd2+468], %r118;
	st.global.u32 	[%rd2+472], %r119;
	st.global.u32 	[%rd2+476], %r120;
	st.global.u32 	[%rd2+480], %r121;
	st.global.u32 	[%rd2+484], %r122;
	st.global.u32 	[%rd2+488], %r123;
	st.global.u32 	[%rd2+492], %r124;
	st.global.u32 	[%rd2+496], %r125;
	st.global.u32 	[%rd2+500], %r126;
	st.global.u32 	[%rd2+504], %r127;
	st.global.u32 	[%rd2+508], %r128;
	st.global.u32 	[%rd2+512], %r129;
	st.global.u32 	[%rd2+516], %r130;
	st.global.u32 	[%rd2+520], %r131;
	st.global.u32 	[%rd2+524], %r132;
	st.global.u32 	[%rd2+528], %r133;
	st.global.u32 	[%rd2+532], %r134;
	st.global.u32 	[%rd2+536], %r135;
	st.global.u32 	[%rd2+540], %r136;
	st.global.u32 	[%rd2+544], %r137;
	st.global.u32 	[%rd2+548], %r138;
	st.global.u32 	[%rd2+552], %r139;
	st.global.u32 	[%rd2+556], %r140;
	st.global.u32 	[%rd2+560], %r141;
	st.global.u32 	[%rd2+564], %r142;
	st.global.u32 	[%rd2+568], %r143;
	st.global.u32 	[%rd2+572], %r144;
	st.global.u32 	[%rd2+576], %r145;
	st.global.u32 	[%rd2+580], %r146;
	st.global.u32 	[%rd2+584], %r147;
	st.global.u32 	[%rd2+588], %r148;
	st.global.u32 	[%rd2+592], %r149;
	st.global.u32 	[%rd2+596], %r150;
	st.global.u32 	[%rd2+600], %r151;
	st.global.u32 	[%rd2+604], %r152;
	st.global.u32 	[%rd2+608], %r153;
	st.global.u32 	[%rd2+612], %r154;
	st.global.u32 	[%rd2+616], %r155;
	st.global.u32 	[%rd2+620], %r156;
	st.global.u32 	[%rd2+624], %r157;
	st.global.u32 	[%rd2+628], %r158;
	st.global.u32 	[%rd2+632], %r159;
	st.global.u32 	[%rd2+636], %r160;
	st.global.u32 	[%rd2+640], %r161;
	st.global.u32 	[%rd2+644], %r162;
	st.global.u32 	[%rd2+648], %r163;
	st.global.u32 	[%rd2+652], %r164;
	st.global.u32 	[%rd2+656], %r165;
	st.global.u32 	[%rd2+660], %r166;
	st.global.u32 	[%rd2+664], %r167;
	st.global.u32 	[%rd2+668], %r168;
	st.global.u32 	[%rd2+672], %r169;
	st.global.u32 	[%rd2+676], %r170;
	st.global.u32 	[%rd2+680], %r171;
	st.global.u32 	[%rd2+684], %r172;
	st.global.u32 	[%rd2+688], %r173;
	st.global.u32 	[%rd2+692], %r174;
	st.global.u32 	[%rd2+696], %r175;
	st.global.u32 	[%rd2+700], %r176;
	st.global.u32 	[%rd2+704], %r177;
	st.global.u32 	[%rd2+708], %r178;
	st.global.u32 	[%rd2+712], %r179;
	st.global.u32 	[%rd2+716], %r180;
	st.global.u32 	[%rd2+720], %r181;
	st.global.u32 	[%rd2+724], %r182;
	st.global.u32 	[%rd2+728], %r183;
	st.global.u32 	[%rd2+732], %r184;
	st.global.u32 	[%rd2+736], %r185;
	st.global.u32 	[%rd2+740], %r186;
	st.global.u32 	[%rd2+744], %r187;
	st.global.u32 	[%rd2+748], %r188;
	st.global.u32 	[%rd2+752], %r189;
	st.global.u32 	[%rd2+756], %r190;
	st.global.u32 	[%rd2+760], %r191;
	st.global.u32 	[%rd2+764], %r192;
	st.global.u32 	[%rd2+768], %r193;
	st.global.u32 	[%rd2+772], %r194;
	st.global.u32 	[%rd2+776], %r195;
	st.global.u32 	[%rd2+780], %r196;
	st.global.u32 	[%rd2+784], %r197;
	st.global.u32 	[%rd2+788], %r198;
	st.global.u32 	[%rd2+792], %r199;
	st.global.u32 	[%rd2+796], %r200;
	st.global.u32 	[%rd2+800], %r201;
	st.global.u32 	[%rd2+804], %r202;
	st.global.u32 	[%rd2+808], %r203;
	st.global.u32 	[%rd2+812], %r204;
	st.global.u32 	[%rd2+816], %r205;
	st.global.u32 	[%rd2+820], %r206;
	st.global.u32 	[%rd2+824], %r207;
	st.global.u32 	[%rd2+828], %r208;
	st.global.u32 	[%rd2+832], %r209;
	st.global.u32 	[%rd2+836], %r210;
	st.global.u32 	[%rd2+840], %r211;
	st.global.u32 	[%rd2+844], %r212;
	st.global.u32 	[%rd2+848], %r213;
	st.global.u32 	[%rd2+852], %r214;
	st.global.u32 	[%rd2+856], %r215;
	st.global.u32 	[%rd2+860], %r216;
	st.global.u32 	[%rd2+864], %r217;
	st.global.u32 	[%rd2+868], %r218;
	st.global.u32 	[%rd2+872], %r219;
	st.global.u32 	[%rd2+876], %r220;
	st.global.u32 	[%rd2+880], %r221;
	st.global.u32 	[%rd2+884], %r222;
	st.global.u32 	[%rd2+888], %r223;
	st.global.u32 	[%rd2+892], %r224;
	st.global.u32 	[%rd2+896], %r225;
	st.global.u32 	[%rd2+900], %r226;
	st.global.u32 	[%rd2+904], %r227;
	st.global.u32 	[%rd2+908], %r228;
	st.global.u32 	[%rd2+912], %r229;
	st.global.u32 	[%rd2+916], %r230;
	st.global.u32 	[%rd2+920], %r231;
	st.global.u32 	[%rd2+924], %r232;
	st.global.u32 	[%rd2+928], %r233;
	st.global.u32 	[%rd2+932], %r234;
	st.global.u32 	[%rd2+936], %r235;
	st.global.u32 	[%rd2+940], %r236;
	st.global.u32 	[%rd2+944], %r237;
	st.global.u32 	[%rd2+948], %r238;
	st.global.u32 	[%rd2+952], %r239;
	st.global.u32 	[%rd2+956], %r240;
	st.global.u32 	[%rd2+960], %r241;
	st.global.u32 	[%rd2+964], %r242;
	st.global.u32 	[%rd2+968], %r243;
	st.global.u32 	[%rd2+972], %r244;
	st.global.u32 	[%rd2+976], %r245;
	st.global.u32 	[%rd2+980], %r246;
	st.global.u32 	[%rd2+984], %r247;
	st.global.u32 	[%rd2+988], %r248;
	st.global.u32 	[%rd2+992], %r249;
	st.global.u32 	[%rd2+996], %r250;
	st.global.u32 	[%rd2+1000], %r251;
	st.global.u32 	[%rd2+1004], %r252;
	st.global.u32 	[%rd2+1008], %r253;
	st.global.u32 	[%rd2+1012], %r254;
	st.global.u32 	[%rd2+1016], %r255;
	st.global.u32 	[%rd2+1020], %r256;
	bar.sync 	0;
	st.global.u32 	[%rd2], %r1;
	bar.sync 	0;
	bar.sync 	0;
	st.global.u32 	[%rd2+4], %r2;
	bar.sync 	0;
	bar.sync 	0;
	st.global.u32 	[%rd2+8], %r3;
	bar.sync 	0;
	bar.sync 	0;
	st.global.u32 	[%rd2+12], %r4;
	bar.sync 	0;
	bar.sync 	0;
	st.global.u32 	[%rd2+16], %r5;
	bar.sync 	0;
	bar.sync 	0;
	st.global.u32 	[%rd2+20], %r6;
	bar.sync 	0;
	bar.sync 	0;
	st.global.u32 	[%rd2+24], %r7;
	bar.sync 	0;
	bar.sync 	0;
	st.global.u32 	[%rd2+28], %r8;
	bar.sync 	0;
	bar.sync 	0;
	st.global.u32 	[%rd2+32], %r9;
	bar.sync 	0;
	bar.sync 	0;
	st.global.u32 	[%rd2+36], %r10;
	bar.sync 	0;
	bar.sync 	0;
	st.global.u32 	[%rd2+40], %r11;
	bar.sync 	0;
	bar.sync 	0;
	st.global.u32 	[%rd2+44], %r12;
	bar.sync 	0;
	bar.sync 	0;
	st.global.u32 	[%rd2+48], %r13;
	bar.sync 	0;
	bar.sync 	0;
	st.global.u32 	[%rd2+52], %r14;
	bar.sync 	0;
	bar.sync 	0;
	st.global.u32 	[%rd2+56], %r15;
	bar.sync 	0;
	bar.sync 	0;
	st.global.u32 	[%rd2+60], %r16;
	bar.sync 	0;
	bar.sync 	0;
	st.global.u32 	[%rd2+64], %r17;
	bar.sync 	0;
	bar.sync 	0;
	st.global.u32 	[%rd2+68], %r18;
	bar.sync 	0;
	bar.sync 	0;
	st.global.u32 	[%rd2+72], %r19;
	bar.sync 	0;
	bar.sync 	0;
	st.global.u32 	[%rd2+76], %r20;
	bar.sync 	0;
	bar.sync 	0;
	st.global.u32 	[%rd2+80], %r21;
	bar.sync 	0;
	bar.sync 	0;
	st.global.u32 	[%rd2+84], %r22;
	bar.sync 	0;
	bar.sync 	0;
	st.global.u32 	[%rd2+88], %r23;
	bar.sync 	0;
	bar.sync 	0;
	st.global.u32 	[%rd2+92], %r24;
	bar.sync 	0;
	bar.sync 	0;
	st.global.u32 	[%rd2+96], %r25;
	bar.sync 	0;
	bar.sync 	0;
	st.global.u32 	[%rd2+100], %r26;
	bar.sync 	0;
	bar.sync 	0;
	st.global.u32 	[%rd2+104], %r27;
	bar.sync 	0;
	bar.sync 	0;
	st.global.u32 	[%rd2+108], %r28;
	bar.sync 	0;
	bar.sync 	0;
	st.global.u32 	[%rd2+112], %r29;
	bar.sync 	0;
	bar.sync 	0;
	st.global.u32 	[%rd2+116], %r30;
	bar.sync 	0;
	bar.sync 	0;
	st.global.u32 	[%rd2+120], %r31;
	bar.sync 	0;
	bar.sync 	0;
	st.global.u32 	[%rd2+124], %r32;
	bar.sync 	0;
	bar.sync 	0;
	st.global.u32 	[%rd2+128], %r33;
	bar.sync 	0;
	bar.sync 	0;
	st.global.u32 	[%rd2+132], %r34;
	bar.sync 	0;
	bar.sync 	0;
	st.global.u32 	[%rd2+136], %r35;
	bar.sync 	0;
	bar.sync 	0;
	st.global.u32 	[%rd2+140], %r36;
	bar.sync 	0;
	bar.sync 	0;
	st.global.u32 	[%rd2+144], %r37;
	bar.sync 	0;
	bar.sync 	0;
	st.global.u32 	[%rd2+148], %r38;
	bar.sync 	0;
	bar.sync 	0;
	st.global.u32 	[%rd2+152], %r39;
	bar.sync 	0;
	bar.sync 	0;
	st.global.u32 	[%rd2+156], %r40;
	bar.sync 	0;
	bar.sync 	0;
	st.global.u32 	[%rd2+160], %r41;
	bar.sync 	0;
	bar.sync 	0;
	st.global.u32 	[%rd2+164], %r42;
	bar.sync 	0;
	bar.sync 	0;
	st.global.u32 	[%rd2+168], %r43;
	bar.sync 	0;
	bar.sync 	0;
	st.global.u32 	[%rd2+172], %r44;
	bar.sync 	0;
	bar.sync 	0;
	st.global.u32 	[%rd2+176], %r45;
	bar.sync 	0;
	bar.sync 	0;
	st.global.u32 	[%rd2+180], %r46;
	bar.sync 	0;
	bar.sync 	0;
	st.global.u32 	[%rd2+184], %r47;
	bar.sync 	0;
	bar.sync 	0;
	st.global.u32 	[%rd2+188], %r48;
	bar.sync 	0;
	bar.sync 	0;
	st.global.u32 	[%rd2+192], %r49;
	bar.sync 	0;
	bar.sync 	0;
	st.global.u32 	[%rd2+196], %r50;
	bar.sync 	0;
	bar.sync 	0;
	st.global.u32 	[%rd2+200], %r51;
	bar.sync 	0;
	bar.sync 	0;
	st.global.u32 	[%rd2+204], %r52;
	bar.sync 	0;
	bar.sync 	0;
	st.global.u32 	[%rd2+208], %r53;
	bar.sync 	0;
	bar.sync 	0;
	st.global.u32 	[%rd2+212], %r54;
	bar.sync 	0;
	bar.sync 	0;
	st.global.u32 	[%rd2+216], %r55;
	bar.sync 	0;
	bar.sync 	0;
	st.global.u32 	[%rd2+220], %r56;
	bar.sync 	0;
	bar.sync 	0;
	st.global.u32 	[%rd2+224], %r57;
	bar.sync 	0;
	bar.sync 	0;
	st.global.u32 	[%rd2+228], %r58;
	bar.sync 	0;
	bar.sync 	0;
	st.global.u32 	[%rd2+232], %r59;
	bar.sync 	0;
	bar.sync 	0;
	st.global.u32 	[%rd2+236], %r60;
	bar.sync 	0;
	bar.sync 	0;
	st.global.u32 	[%rd2+240], %r61;
	bar.sync 	0;
	bar.sync 	0;
	st.global.u32 	[%rd2+244], %r62;
	bar.sync 	0;
	bar.sync 	0;
	st.global.u32 	[%rd2+248], %r63;
	bar.sync 	0;
	bar.sync 	0;
	st.global.u32 	[%rd2+252], %r64;
	bar.sync 	0;
	bar.sync 	0;
	st.global.u32 	[%rd2+256], %r65;
	bar.sync 	0;
	bar.sync 	0;
	st.global.u32 	[%rd2+260], %r66;
	bar.sync 	0;
	bar.sync 	0;
	st.global.u32 	[%rd2+264], %r67;
	bar.sync 	0;
	bar.sync 	0;
	st.global.u32 	[%rd2+268], %r68;
	bar.sync 	0;
	bar.sync 	0;
	st.global.u32 	[%rd2+272], %r69;
	bar.sync 	0;
	bar.sync 	0;
	st.global.u32 	[%rd2+276], %r70;
	bar.sync 	0;
	bar.sync 	0;
	st.global.u32 	[%rd2+280], %r71;
	bar.sync 	0;
	bar.sync 	0;
	st.global.u32 	[%rd2+284], %r72;
	bar.sync 	0;
	bar.sync 	0;
	st.global.u32 	[%rd2+288], %r73;
	bar.sync 	0;
	bar.sync 	0;
	st.global.u32 	[%rd2+292], %r74;
	bar.sync 	0;
	bar.sync 	0;
	st.global.u32 	[%rd2+296], %r75;
	bar.sync 	0;
	bar.sync 	0;
	st.global.u32 	[%rd2+300], %r76;
	bar.sync 	0;
	bar.sync 	0;
	st.global.u32 	[%rd2+304], %r77;
	bar.sync 	0;
	bar.sync 	0;
	st.global.u32 	[%rd2+308], %r78;
	bar.sync 	0;
	bar.sync 	0;
	st.global.u32 	[%rd2+312], %r79;
	bar.sync 	0;
	bar.sync 	0;
	st.global.u32 	[%rd2+316], %r80;
	bar.sync 	0;
	bar.sync 	0;
	st.global.u32 	[%rd2+320], %r81;
	bar.sync 	0;
	bar.sync 	0;
	st.global.u32 	[%rd2+324], %r82;
	bar.sync 	0;
	bar.sync 	0;
	st.global.u32 	[%rd2+328], %r83;
	bar.sync 	0;
	bar.sync 	0;
	st.global.u32 	[%rd2+332], %r84;
	bar.sync 	0;
	bar.sync 	0;
	st.global.u32 	[%rd2+336], %r85;
	bar.sync 	0;
	bar.sync 	0;
	st.global.u32 	[%rd2+340], %r86;
	bar.sync 	0;
	bar.sync 	0;
	st.global.u32 	[%rd2+344], %r87;
	bar.sync 	0;
	bar.sync 	0;
	st.global.u32 	[%rd2+348], %r88;
	bar.sync 	0;
	bar.sync 	0;
	st.global.u32 	[%rd2+352], %r89;
	bar.sync 	0;
	bar.sync 	0;
	st.global.u32 	[%rd2+356], %r90;
	bar.sync 	0;
	bar.sync 	0;
	st.global.u32 	[%rd2+360], %r91;
	bar.sync 	0;
	bar.sync 	0;
	st.global.u32 	[%rd2+364], %r92;
	bar.sync 	0;
	bar.sync 	0;
	st.global.u32 	[%rd2+368], %r93;
	bar.sync 	0;
	bar.sync 	0;
	st.global.u32 	[%rd2+372], %r94;
	bar.sync 	0;
	bar.sync 	0;
	st.global.u32 	[%rd2+376], %r95;
	bar.sync 	0;
	bar.sync 	0;
	st.global.u32 	[%rd2+380], %r96;
	bar.sync 	0;
	bar.sync 	0;
	st.global.u32 	[%rd2+384], %r97;
	bar.sync 	0;
	bar.sync 	0;
	st.global.u32 	[%rd2+388], %r98;
	bar.sync 	0;
	bar.sync 	0;
	st.global.u32 	[%rd2+392], %r99;
	bar.sync 	0;
	bar.sync 	0;
	st.global.u32 	[%rd2+396], %r100;
	bar.sync 	0;
	bar.sync 	0;
	st.global.u32 	[%rd2+400], %r101;
	bar.sync 	0;
	bar.sync 	0;
	st.global.u32 	[%rd2+404], %r102;
	bar.sync 	0;
	bar.sync 	0;
	st.global.u32 	[%rd2+408], %r103;
	bar.sync 	0;
	bar.sync 	0;
	st.global.u32 	[%rd2+412], %r104;
	bar.sync 	0;
	bar.sync 	0;
	st.global.u32 	[%rd2+416], %r105;
	bar.sync 	0;
	bar.sync 	0;
	st.global.u32 	[%rd2+420], %r106;
	bar.sync 	0;
	bar.sync 	0;
	st.global.u32 	[%rd2+424], %r107;
	bar.sync 	0;
	bar.sync 	0;
	st.global.u32 	[%rd2+428], %r108;
	bar.sync 	0;
	bar.sync 	0;
	st.global.u32 	[%rd2+432], %r109;
	bar.sync 	0;
	bar.sync 	0;
	st.global.u32 	[%rd2+436], %r110;
	bar.sync 	0;
	bar.sync 	0;
	st.global.u32 	[%rd2+440], %r111;
	bar.sync 	0;
	bar.sync 	0;
	st.global.u32 	[%rd2+444], %r112;
	bar.sync 	0;
	bar.sync 	0;
	st.global.u32 	[%rd2+448], %r113;
	bar.sync 	0;
	bar.sync 	0;
	st.global.u32 	[%rd2+452], %r114;
	bar.sync 	0;
	bar.sync 	0;
	st.global.u32 	[%rd2+456], %r115;
	bar.sync 	0;
	bar.sync 	0;
	st.global.u32 	[%rd2+460], %r116;
	bar.sync 	0;
	bar.sync 	0;
	st.global.u32 	[%rd2+464], %r117;
	bar.sync 	0;
	bar.sync 	0;
	st.global.u32 	[%rd2+468], %r118;
	bar.sync 	0;
	bar.sync 	0;
	st.global.u32 	[%rd2+472], %r119;
	bar.sync 	0;
	bar.sync 	0;
	st.global.u32 	[%rd2+476], %r120;
	bar.sync 	0;
	bar.sync 	0;
	st.global.u32 	[%rd2+480], %r121;
	bar.sync 	0;
	bar.sync 	0;
	st.global.u32 	[%rd2+484], %r122;
	bar.sync 	0;
	bar.sync 	0;
	st.global.u32 	[%rd2+488], %r123;
	bar.sync 	0;
	bar.sync 	0;
	st.global.u32 	[%rd2+492], %r124;
	bar.sync 	0;
	bar.sync 	0;
	st.global.u32 	[%rd2+496], %r125;
	bar.sync 	0;
	bar.sync 	0;
	st.global.u32 	[%rd2+500], %r126;
	bar.sync 	0;
	bar.sync 	0;
	st.global.u32 	[%rd2+504], %r127;
	bar.sync 	0;
	bar.sync 	0;
	st.global.u32 	[%rd2+508], %r128;
	bar.sync 	0;
	bar.sync 	0;
	st.global.u32 	[%rd2+512], %r129;
	bar.sync 	0;
	bar.sync 	0;
	st.global.u32 	[%rd2+516], %r130;
	bar.sync 	0;
	bar.sync 	0;
	st.global.u32 	[%rd2+520], %r131;
	bar.sync 	0;
	bar.sync 	0;
	st.global.u32 	[%rd2+524], %r132;
	bar.sync 	0;
	bar.sync 	0;
	st.global.u32 	[%rd2+528], %r133;
	bar.sync 	0;
	bar.sync 	0;
	st.global.u32 	[%rd2+532], %r134;
	bar.sync 	0;
	bar.sync 	0;
	st.global.u32 	[%rd2+536], %r135;
	bar.sync 	0;
	bar.sync 	0;
	st.global.u32 	[%rd2+540], %r136;
	bar.sync 	0;
	bar.sync 	0;
	st.global.u32 	[%rd2+544], %r137;
	bar.sync 	0;
	bar.sync 	0;
	st.global.u32 	[%rd2+548], %r138;
	bar.sync 	0;
	bar.sync 	0;
	st.global.u32 	[%rd2+552], %r139;
	bar.sync 	0;
	bar.sync 	0;
	st.global.u32 	[%rd2+556], %r140;
	bar.sync 	0;
	bar.sync 	0;
	st.global.u32 	[%rd2+560], %r141;
	bar.sync 	0;
	bar.sync 	0;
	st.global.u32 	[%rd2+564], %r142;
	bar.sync 	0;
	bar.sync 	0;
	st.global.u32 	[%rd2+568], %r143;
	bar.sync 	0;
	bar.sync 	0;
	st.global.u32 	[%rd2+572], %r144;
	bar.sync 	0;
	bar.sync 	0;
	st.global.u32 	[%rd2+576], %r145;
	bar.sync 	0;
	bar.sync 	0;
	st.global.u32 	[%rd2+580], %r146;
	bar.sync 	0;
	bar.sync 	0;
	st.global.u32 	[%rd2+584], %r147;
	bar.sync 	0;
	bar.sync 	0;
	st.global.u32 	[%rd2+588], %r148;
	bar.sync 	0;
	bar.sync 	0;
	st.global.u32 	[%rd2+592], %r149;
	bar.sync 	0;
	bar.sync 	0;
	st.global.u32 	[%rd2+596], %r150;
	bar.sync 	0;
	bar.sync 	0;
	st.global.u32 	[%rd2+600], %r151;
	bar.sync 	0;
	bar.sync 	0;
	st.global.u32 	[%rd2+604], %r152;
	bar.sync 	0;
	bar.sync 	0;
	st.global.u32 	[%rd2+608], %r153;
	bar.sync 	0;
	bar.sync 	0;
	st.global.u32 	[%rd2+612], %r154;
	bar.sync 	0;
	bar.sync 	0;
	st.global.u32 	[%rd2+616], %r155;
	bar.sync 	0;
	bar.sync 	0;
	st.global.u32 	[%rd2+620], %r156;
	bar.sync 	0;
	bar.sync 	0;
	st.global.u32 	[%rd2+624], %r157;
	bar.sync 	0;
	bar.sync 	0;
	st.global.u32 	[%rd2+628], %r158;
	bar.sync 	0;
	bar.sync 	0;
	st.global.u32 	[%rd2+632], %r159;
	bar.sync 	0;
	bar.sync 	0;
	st.global.u32 	[%rd2+636], %r160;
	bar.sync 	0;
	bar.sync 	0;
	st.global.u32 	[%rd2+640], %r161;
	bar.sync 	0;
	bar.sync 	0;
	st.global.u32 	[%rd2+644], %r162;
	bar.sync 	0;
	bar.sync 	0;
	st.global.u32 	[%rd2+648], %r163;
	bar.sync 	0;
	bar.sync 	0;
	st.global.u32 	[%rd2+652], %r164;
	bar.sync 	0;
	bar.sync 	0;
	st.global.u32 	[%rd2+656], %r165;
	bar.sync 	0;
	bar.sync 	0;
	st.global.u32 	[%rd2+660], %r166;
	bar.sync 	0;
	bar.sync 	0;
	st.global.u32 	[%rd2+664], %r167;
	bar.sync 	0;
	bar.sync 	0;
	st.global.u32 	[%rd2+668], %r168;
	bar.sync 	0;
	bar.sync 	0;
	st.global.u32 	[%rd2+672], %r169;
	bar.sync 	0;
	bar.sync 	0;
	st.global.u32 	[%rd2+676], %r170;
	bar.sync 	0;
	bar.sync 	0;
	st.global.u32 	[%rd2+680], %r171;
	bar.sync 	0;
	bar.sync 	0;
	st.global.u32 	[%rd2+684], %r172;
	bar.sync 	0;
	bar.sync 	0;
	st.global.u32 	[%rd2+688], %r173;
	bar.sync 	0;
	bar.sync 	0;
	st.global.u32 	[%rd2+692], %r174;
	bar.sync 	0;
	bar.sync 	0;
	st.global.u32 	[%rd2+696], %r175;
	bar.sync 	0;
	bar.sync 	0;
	st.global.u32 	[%rd2+700], %r176;
	bar.sync 	0;
	bar.sync 	0;
	st.global.u32 	[%rd2+704], %r177;
	bar.sync 	0;
	bar.sync 	0;
	st.global.u32 	[%rd2+708], %r178;
	bar.sync 	0;
	bar.sync 	0;
	st.global.u32 	[%rd2+712], %r179;
	bar.sync 	0;
	bar.sync 	0;
	st.global.u32 	[%rd2+716], %r180;
	bar.sync 	0;
	bar.sync 	0;
	st.global.u32 	[%rd2+720], %r181;
	bar.sync 	0;
	bar.sync 	0;
	st.global.u32 	[%rd2+724], %r182;
	bar.sync 	0;
	bar.sync 	0;
	st.global.u32 	[%rd2+728], %r183;
	bar.sync 	0;
	bar.sync 	0;
	st.global.u32 	[%rd2+732], %r184;
	bar.sync 	0;
	bar.sync 	0;
	st.global.u32 	[%rd2+736], %r185;
	bar.sync 	0;
	bar.sync 	0;
	st.global.u32 	[%rd2+740], %r186;
	bar.sync 	0;
	bar.sync 	0;
	st.global.u32 	[%rd2+744], %r187;
	bar.sync 	0;
	bar.sync 	0;
	st.global.u32 	[%rd2+748], %r188;
	bar.sync 	0;
	bar.sync 	0;
	st.global.u32 	[%rd2+752], %r189;
	bar.sync 	0;
	bar.sync 	0;
	st.global.u32 	[%rd2+756], %r190;
	bar.sync 	0;
	bar.sync 	0;
	st.global.u32 	[%rd2+760], %r191;
	bar.sync 	0;
	bar.sync 	0;
	st.global.u32 	[%rd2+764], %r192;
	bar.sync 	0;
	bar.sync 	0;
	st.global.u32 	[%rd2+768], %r193;
	bar.sync 	0;
	bar.sync 	0;
	st.global.u32 	[%rd2+772], %r194;
	bar.sync 	0;
	bar.sync 	0;
	st.global.u32 	[%rd2+776], %r195;
	bar.sync 	0;
	bar.sync 	0;
	st.global.u32 	[%rd2+780], %r196;
	bar.sync 	0;
	bar.sync 	0;
	st.global.u32 	[%rd2+784], %r197;
	bar.sync 	0;
	bar.sync 	0;
	st.global.u32 	[%rd2+788], %r198;
	bar.sync 	0;
	bar.sync 	0;
	st.global.u32 	[%rd2+792], %r199;
	bar.sync 	0;
	bar.sync 	0;
	st.global.u32 	[%rd2+796], %r200;
	bar.sync 	0;
	bar.sync 	0;
	st.global.u32 	[%rd2+800], %r201;
	bar.sync 	0;
	bar.sync 	0;
	st.global.u32 	[%rd2+804], %r202;
	bar.sync 	0;
	bar.sync 	0;
	st.global.u32 	[%rd2+808], %r203;
	bar.sync 	0;
	bar.sync 	0;
	st.global.u32 	[%rd2+812], %r204;
	bar.sync 	0;
	bar.sync 	0;
	st.global.u32 	[%rd2+816], %r205;
	bar.sync 	0;
	bar.sync 	0;
	st.global.u32 	[%rd2+820], %r206;
	bar.sync 	0;
	bar.sync 	0;
	st.global.u32 	[%rd2+824], %r207;
	bar.sync 	0;
	bar.sync 	0;
	st.global.u32 	[%rd2+828], %r208;
	bar.sync 	0;
	bar.sync 	0;
	st.global.u32 	[%rd2+832], %r209;
	bar.sync 	0;
	bar.sync 	0;
	st.global.u32 	[%rd2+836], %r210;
	bar.sync 	0;
	bar.sync 	0;
	st.global.u32 	[%rd2+840], %r211;
	bar.sync 	0;
	bar.sync 	0;
	st.global.u32 	[%rd2+844], %r212;
	bar.sync 	0;
	bar.sync 	0;
	st.global.u32 	[%rd2+848], %r213;
	bar.sync 	0;
	bar.sync 	0;
	st.global.u32 	[%rd2+852], %r214;
	bar.sync 	0;
	bar.sync 	0;
	st.global.u32 	[%rd2+856], %r215;
	bar.sync 	0;
	bar.sync 	0;
	st.global.u32 	[%rd2+860], %r216;
	bar.sync 	0;
	bar.sync 	0;
	st.global.u32 	[%rd2+864], %r217;
	bar.sync 	0;
	bar.sync 	0;
	st.global.u32 	[%rd2+868], %r218;
	bar.sync 	0;
	bar.sync 	0;
	st.global.u32 	[%rd2+872], %r219;
	bar.sync 	0;
	bar.sync 	0;
	st.global.u32 	[%rd2+876], %r220;
	bar.sync 	0;
	bar.sync 	0;
	st.global.u32 	[%rd2+880], %r221;
	bar.sync 	0;
	bar.sync 	0;
	st.global.u32 	[%rd2+884], %r222;
	bar.sync 	0;
	bar.sync 	0;
	st.global.u32 	[%rd2+888], %r223;
	bar.sync 	0;
	bar.sync 	0;
	st.global.u32 	[%rd2+892], %r224;
	bar.sync 	0;
	bar.sync 	0;
	st.global.u32 	[%rd2+896], %r225;
	bar.sync 	0;
	bar.sync 	0;
	st.global.u32 	[%rd2+900], %r226;
	bar.sync 	0;
	bar.sync 	0;
	st.global.u32 	[%rd2+904], %r227;
	bar.sync 	0;
	bar.sync 	0;
	st.global.u32 	[%rd2+908], %r228;
	bar.sync 	0;
	bar.sync 	0;
	st.global.u32 	[%rd2+912], %r229;
	bar.sync 	0;
	bar.sync 	0;
	st.global.u32 	[%rd2+916], %r230;
	bar.sync 	0;
	bar.sync 	0;
	st.global.u32 	[%rd2+920], %r231;
	bar.sync 	0;
	bar.sync 	0;
	st.global.u32 	[%rd2+924], %r232;
	bar.sync 	0;
	bar.sync 	0;
	st.global.u32 	[%rd2+928], %r233;
	bar.sync 	0;
	bar.sync 	0;
	st.global.u32 	[%rd2+932], %r234;
	bar.sync 	0;
	bar.sync 	0;
	st.global.u32 	[%rd2+936], %r235;
	bar.sync 	0;
	bar.sync 	0;
	st.global.u32 	[%rd2+940], %r236;
	bar.sync 	0;
	bar.sync 	0;
	st.global.u32 	[%rd2+944], %r237;
	bar.sync 	0;
	bar.sync 	0;
	st.global.u32 	[%rd2+948], %r238;
	bar.sync 	0;
	bar.sync 	0;
	st.global.u32 	[%rd2+952], %r239;
	bar.sync 	0;
	bar.sync 	0;
	st.global.u32 	[%rd2+956], %r240;
	bar.sync 	0;
	bar.sync 	0;
	st.global.u32 	[%rd2+960], %r241;
	bar.sync 	0;
	bar.sync 	0;
	st.global.u32 	[%rd2+964], %r242;
	bar.sync 	0;
	bar.sync 	0;
	st.global.u32 	[%rd2+968], %r243;
	bar.sync 	0;
	bar.sync 	0;
	st.global.u32 	[%rd2+972], %r244;
	bar.sync 	0;
	bar.sync 	0;
	st.global.u32 	[%rd2+976], %r245;
	bar.sync 	0;
	bar.sync 	0;
	st.global.u32 	[%rd2+980], %r246;
	bar.sync 	0;
	bar.sync 	0;
	st.global.u32 	[%rd2+984], %r247;
	bar.sync 	0;
	bar.sync 	0;
	st.global.u32 	[%rd2+988], %r248;
	bar.sync 	0;
	bar.sync 	0;
	st.global.u32 	[%rd2+992], %r249;
	bar.sync 	0;
	bar.sync 	0;
	st.global.u32 	[%rd2+996], %r250;
	bar.sync 	0;
	bar.sync 	0;
	st.global.u32 	[%rd2+1000], %r251;
	bar.sync 	0;
	bar.sync 	0;
	st.global.u32 	[%rd2+1004], %r252;
	bar.sync 	0;
	bar.sync 	0;
	st.global.u32 	[%rd2+1008], %r253;
	bar.sync 	0;
	bar.sync 	0;
	st.global.u32 	[%rd2+1012], %r254;
	bar.sync 	0;
	bar.sync 	0;
	st.global.u32 	[%rd2+1016], %r255;
	bar.sync 	0;
	bar.sync 	0;
	st.global.u32 	[%rd2+1020], %r256;
	bar.sync 	0;
	st.global.u32 	[%rd2], %r1;
	st.global.u32 	[%rd2+4], %r2;
	st.global.u32 	[%rd2+8], %r3;
	st.global.u32 	[%rd2+12], %r4;
	st.global.u32 	[%rd2+16], %r5;
	st.global.u32 	[%rd2+20], %r6;
	st.global.u32 	[%rd2+24], %r7;
	st.global.u32 	[%rd2+28], %r8;
	st.global.u32 	[%rd2+32], %r9;
	st.global.u32 	[%rd2+36], %r10;
	st.global.u32 	[%rd2+40], %r11;
	st.global.u32 	[%rd2+44], %r12;
	st.global.u32 	[%rd2+48], %r13;
	st.global.u32 	[%rd2+52], %r14;
	st.global.u32 	[%rd2+56], %r15;
	st.global.u32 	[%rd2+60], %r16;
	st.global.u32 	[%rd2+64], %r17;
	st.global.u32 	[%rd2+68], %r18;
	st.global.u32 	[%rd2+72], %r19;
	st.global.u32 	[%rd2+76], %r20;
	st.global.u32 	[%rd2+80], %r21;
	st.global.u32 	[%rd2+84], %r22;
	st.global.u32 	[%rd2+88], %r23;
	st.global.u32 	[%rd2+92], %r24;
	st.global.u32 	[%rd2+96], %r25;
	st.global.u32 	[%rd2+100], %r26;
	st.global.u32 	[%rd2+104], %r27;
	st.global.u32 	[%rd2+108], %r28;
	st.global.u32 	[%rd2+112], %r29;
	st.global.u32 	[%rd2+116], %r30;
	st.global.u32 	[%rd2+120], %r31;
	st.global.u32 	[%rd2+124], %r32;
	st.global.u32 	[%rd2+128], %r33;
	st.global.u32 	[%rd2+132], %r34;
	st.global.u32 	[%rd2+136], %r35;
	st.global.u32 	[%rd2+140], %r36;
	st.global.u32 	[%rd2+144], %r37;
	st.global.u32 	[%rd2+148], %r38;
	st.global.u32 	[%rd2+152], %r39;
	st.global.u32 	[%rd2+156], %r40;
	st.global.u32 	[%rd2+160], %r41;
	st.global.u32 	[%rd2+164], %r42;
	st.global.u32 	[%rd2+168], %r43;
	st.global.u32 	[%rd2+172], %r44;
	st.global.u32 	[%rd2+176], %r45;
	st.global.u32 	[%rd2+180], %r46;
	st.global.u32 	[%rd2+184], %r47;
	st.global.u32 	[%rd2+188], %r48;
	st.global.u32 	[%rd2+192], %r49;
	st.global.u32 	[%rd2+196], %r50;
	st.global.u32 	[%rd2+200], %r51;
	st.global.u32 	[%rd2+204], %r52;
	st.global.u32 	[%rd2+208], %r53;
	st.global.u32 	[%rd2+212], %r54;
	st.global.u32 	[%rd2+216], %r55;
	st.global.u32 	[%rd2+220], %r56;
	st.global.u32 	[%rd2+224], %r57;
	st.global.u32 	[%rd2+228], %r58;
	st.global.u32 	[%rd2+232], %r59;
	st.global.u32 	[%rd2+236], %r60;
	st.global.u32 	[%rd2+240], %r61;
	st.global.u32 	[%rd2+244], %r62;
	st.global.u32 	[%rd2+248], %r63;
	st.global.u32 	[%rd2+252], %r64;
	st.global.u32 	[%rd2+256], %r65;
	st.global.u32 	[%rd2+260], %r66;
	st.global.u32 	[%rd2+264], %r67;
	st.global.u32 	[%rd2+268], %r68;
	st.global.u32 	[%rd2+272], %r69;
	st.global.u32 	[%rd2+276], %r70;
	st.global.u32 	[%rd2+280], %r71;
	st.global.u32 	[%rd2+284], %r72;
	st.global.u32 	[%rd2+288], %r73;
	st.global.u32 	[%rd2+292], %r74;
	st.global.u32 	[%rd2+296], %r75;
	st.global.u32 	[%rd2+300], %r76;
	st.global.u32 	[%rd2+304], %r77;
	st.global.u32 	[%rd2+308], %r78;
	st.global.u32 	[%rd2+312], %r79;
	st.global.u32 	[%rd2+316], %r80;
	st.global.u32 	[%rd2+320], %r81;
	st.global.u32 	[%rd2+324], %r82;
	st.global.u32 	[%rd2+328], %r83;
	st.global.u32 	[%rd2+332], %r84;
	st.global.u32 	[%rd2+336], %r85;
	st.global.u32 	[%rd2+340], %r86;
	st.global.u32 	[%rd2+344], %r87;
	st.global.u32 	[%rd2+348], %r88;
	st.global.u32 	[%rd2+352], %r89;
	st.global.u32 	[%rd2+356], %r90;
	st.global.u32 	[%rd2+360], %r91;
	st.global.u32 	[%rd2+364], %r92;
	st.global.u32 	[%rd2+368], %r93;
	st.global.u32 	[%rd2+372], %r94;
	st.global.u32 	[%rd2+376], %r95;
	st.global.u32 	[%rd2+380], %r96;
	st.global.u32 	[%rd2+384], %r97;
	st.global.u32 	[%rd2+388], %r98;
	st.global.u32 	[%rd2+392], %r99;
	st.global.u32 	[%rd2+396], %r100;
	st.global.u32 	[%rd2+400], %r101;
	st.global.u32 	[%rd2+404], %r102;
	st.global.u32 	[%rd2+408], %r103;
	st.global.u32 	[%rd2+412], %r104;
	st.global.u32 	[%rd2+416], %r105;
	st.global.u32 	[%rd2+420], %r106;
	st.global.u32 	[%rd2+424], %r107;
	st.global.u32 	[%rd2+428], %r108;
	st.global.u32 	[%rd2+432], %r109;
	st.global.u32 	[%rd2+436], %r110;
	st.global.u32 	[%rd2+440], %r111;
	st.global.u32 	[%rd2+444], %r112;
	st.global.u32 	[%rd2+448], %r113;
	st.global.u32 	[%rd2+452], %r114;
	st.global.u32 	[%rd2+456], %r115;
	st.global.u32 	[%rd2+460], %r116;
	st.global.u32 	[%rd2+464], %r117;
	st.global.u32 	[%rd2+468], %r118;
	st.global.u32 	[%rd2+472], %r119;
	st.global.u32 	[%rd2+476], %r120;
	st.global.u32 	[%rd2+480], %r121;
	st.global.u32 	[%rd2+484], %r122;
	st.global.u32 	[%rd2+488], %r123;
	st.global.u32 	[%rd2+492], %r124;
	st.global.u32 	[%rd2+496], %r125;
	st.global.u32 	[%rd2+500], %r126;
	st.global.u32 	[%rd2+504], %r127;
	st.global.u32 	[%rd2+508], %r128;
	st.global.u32 	[%rd2+512], %r129;
	st.global.u32 	[%rd2+516], %r130;
	st.global.u32 	[%rd2+520], %r131;
	st.global.u32 	[%rd2+524], %r132;
	st.global.u32 	[%rd2+528], %r133;
	st.global.u32 	[%rd2+532], %r134;
	st.global.u32 	[%rd2+536], %r135;
	st.global.u32 	[%rd2+540], %r136;
	st.global.u32 	[%rd2+544], %r137;
	st.global.u32 	[%rd2+548], %r138;
	st.global.u32 	[%rd2+552], %r139;
	st.global.u32 	[%rd2+556], %r140;
	st.global.u32 	[%rd2+560], %r141;
	st.global.u32 	[%rd2+564], %r142;
	st.global.u32 	[%rd2+568], %r143;
	st.global.u32 	[%rd2+572], %r144;
	st.global.u32 	[%rd2+576], %r145;
	st.global.u32 	[%rd2+580], %r146;
	st.global.u32 	[%rd2+584], %r147;
	st.global.u32 	[%rd2+588], %r148;
	st.global.u32 	[%rd2+592], %r149;
	st.global.u32 	[%rd2+596], %r150;
	st.global.u32 	[%rd2+600], %r151;
	st.global.u32 	[%rd2+604], %r152;
	st.global.u32 	[%rd2+608], %r153;
	st.global.u32 	[%rd2+612], %r154;
	st.global.u32 	[%rd2+616], %r155;
	st.global.u32 	[%rd2+620], %r156;
	st.global.u32 	[%rd2+624], %r157;
	st.global.u32 	[%rd2+628], %r158;
	st.global.u32 	[%rd2+632], %r159;
	st.global.u32 	[%rd2+636], %r160;
	st.global.u32 	[%rd2+640], %r161;
	st.global.u32 	[%rd2+644], %r162;
	st.global.u32 	[%rd2+648], %r163;
	st.global.u32 	[%rd2+652], %r164;
	st.global.u32 	[%rd2+656], %r165;
	st.global.u32 	[%rd2+660], %r166;
	st.global.u32 	[%rd2+664], %r167;
	st.global.u32 	[%rd2+668], %r168;
	st.global.u32 	[%rd2+672], %r169;
	st.global.u32 	[%rd2+676], %r170;
	st.global.u32 	[%rd2+680], %r171;
	st.global.u32 	[%rd2+684], %r172;
	st.global.u32 	[%rd2+688], %r173;
	st.global.u32 	[%rd2+692], %r174;
	st.global.u32 	[%rd2+696], %r175;
	st.global.u32 	[%rd2+700], %r176;
	st.global.u32 	[%rd2+704], %r177;
	st.global.u32 	[%rd2+708], %r178;
	st.global.u32 	[%rd2+712], %r179;
	st.global.u32 	[%rd2+716], %r180;
	st.global.u32 	[%rd2+720], %r181;
	st.global.u32 	[%rd2+724], %r182;
	st.global.u32 	[%rd2+728], %r183;
	st.global.u32 	[%rd2+732], %r184;
	st.global.u32 	[%rd2+736], %r185;
	st.global.u32 	[%rd2+740], %r186;
	st.global.u32 	[%rd2+744], %r187;
	st.global.u32 	[%rd2+748], %r188;
	st.global.u32 	[%rd2+752], %r189;
	st.global.u32 	[%rd2+756], %r190;
	st.global.u32 	[%rd2+760], %r191;
	st.global.u32 	[%rd2+764], %r192;
	st.global.u32 	[%rd2+768], %r193;
	st.global.u32 	[%rd2+772], %r194;
	st.global.u32 	[%rd2+776], %r195;
	st.global.u32 	[%rd2+780], %r196;
	st.global.u32 	[%rd2+784], %r197;
	st.global.u32 	[%rd2+788], %r198;
	st.global.u32 	[%rd2+792], %r199;
	st.global.u32 	[%rd2+796], %r200;
	st.global.u32 	[%rd2+800], %r201;
	st.global.u32 	[%rd2+804], %r202;
	st.global.u32 	[%rd2+808], %r203;
	st.global.u32 	[%rd2+812], %r204;
	st.global.u32 	[%rd2+816], %r205;
	st.global.u32 	[%rd2+820], %r206;
	st.global.u32 	[%rd2+824], %r207;
	st.global.u32 	[%rd2+828], %r208;
	st.global.u32 	[%rd2+832], %r209;
	st.global.u32 	[%rd2+836], %r210;
	st.global.u32 	[%rd2+840], %r211;
	st.global.u32 	[%rd2+844], %r212;
	st.global.u32 	[%rd2+848], %r213;
	st.global.u32 	[%rd2+852], %r214;
	st.global.u32 	[%rd2+856], %r215;
	st.global.u32 	[%rd2+860], %r216;
	st.global.u32 	[%rd2+864], %r217;
	st.global.u32 	[%rd2+868], %r218;
	st.global.u32 	[%rd2+872], %r219;
	st.global.u32 	[%rd2+876], %r220;
	st.global.u32 	[%rd2+880], %r221;
	st.global.u32 	[%rd2+884], %r222;
	st.global.u32 	[%rd2+888], %r223;
	st.global.u32 	[%rd2+892], %r224;
	st.global.u32 	[%rd2+896], %r225;
	st.global.u32 	[%rd2+900], %r226;
	st.global.u32 	[%rd2+904], %r227;
	st.global.u32 	[%rd2+908], %r228;
	st.global.u32 	[%rd2+912], %r229;
	st.global.u32 	[%rd2+916], %r230;
	st.global.u32 	[%rd2+920], %r231;
	st.global.u32 	[%rd2+924], %r232;
	st.global.u32 	[%rd2+928], %r233;
	st.global.u32 	[%rd2+932], %r234;
	st.global.u32 	[%rd2+936], %r235;
	st.global.u32 	[%rd2+940], %r236;
	st.global.u32 	[%rd2+944], %r237;
	st.global.u32 	[%rd2+948], %r238;
	st.global.u32 	[%rd2+952], %r239;
	st.global.u32 	[%rd2+956], %r240;
	st.global.u32 	[%rd2+960], %r241;
	st.global.u32 	[%rd2+964], %r242;
	st.global.u32 	[%rd2+968], %r243;
	st.global.u32 	[%rd2+972], %r244;
	st.global.u32 	[%rd2+976], %r245;
	st.global.u32 	[%rd2+980], %r246;
	st.global.u32 	[%rd2+984], %r247;
	st.global.u32 	[%rd2+988], %r248;
	st.global.u32 	[%rd2+992], %r249;
	st.global.u32 	[%rd2+996], %r250;
	st.global.u32 	[%rd2+1000], %r251;
	st.global.u32 	[%rd2+1004], %r252;
	st.global.u32 	[%rd2+1008], %r253;
	st.global.u32 	[%rd2+1012], %r254;
	st.global.u32 	[%rd2+1016], %r255;
	st.global.u32 	[%rd2+1020], %r256;
	ret;

}


// ===== COMPILED SASS (sm_100) =====

	.target	sm_100

	.elftype	@"ET_EXEC"


//--------------------- .note.nv.tkinfo           --------------------------
	.section	.note.nv.tkinfo,"",@"SHT_NOTE"
	.sectionflags	@"SHF_NOTE_NV_TKINFO"
	.tkinfo
        /*0018*/ 	.word	0x00000002
        /*0030*/ 	.string	""
        /*0030*/ 	.string	"ptxas"
        /*0030*/ 	.string	"Cuda compilation tools, release 13.0, V13.0.88"
        /*0030*/ 	.string	"Build cuda_13.0.r13.0/compiler.36424714_0"
        /*0030*/ 	.string	"-arch sm_100 -m 64 "



//--------------------- .note.nv.cuinfo           --------------------------
	.section	.note.nv.cuinfo,"",@"SHT_NOTE"
	.sectionflags	@"SHF_NOTE_NV_CUINFO"
        /*0018*/ 	.short	0x0002
        /*001a*/ 	.short	0x0064
        /*001c*/ 	.short	0x0082
	.zero		2


//--------------------- .nv.info                  --------------------------
	.section	.nv.info,"",@"SHT_CUDA_INFO"
	.align	4


	//----- nvinfo : EIATTR_REGCOUNT
	.align		4
        /*0000*/ 	.byte	0x04, 0x2f
        /*0002*/ 	.short	(.L_1 - .L_0)
	.align		4
.L_0:
        /*0004*/ 	.word	index@(_Z4testPi)
        /*0008*/ 	.word	0x00000020


	//----- nvinfo : EIATTR_FRAME_SIZE
	.align		4
.L_1:
        /*000c*/ 	.byte	0x04, 0x11
        /*000e*/ 	.short	(.L_3 - .L_2)
	.align		4
.L_2:
        /*0010*/ 	.word	index@(_Z4testPi)
        /*0014*/ 	.word	0x00000000


	//----- nvinfo : EIATTR_MIN_STACK_SIZE
	.align		4
.L_3:
        /*0018*/ 	.byte	0x04, 0x12
        /*001a*/ 	.short	(.L_5 - .L_4)
	.align		4
.L_4:
        /*001c*/ 	.word	index@(_Z4testPi)
        /*0020*/ 	.word	0x00000000
.L_5:


//--------------------- .nv.compat                --------------------------
	.section	.nv.compat,"",@"SHT_CUDA_COMPAT_INFO"
	.align	4
        /*0000*/ 	.byte	0x02, 0x09, 0x00, 0x00, 0x02, 0x02, 0x01, 0x00, 0x02, 0x05, 0x05, 0x00, 0x03, 0x07, 0x01, 0x01
        /*0010*/ 	.byte	0x02, 0x03, 0x00, 0x00, 0x02, 0x06, 0x01, 0x00, 0x04, 0x0b, 0x08, 0x00, 0x09, 0x00, 0x00, 0x00
        /*0020*/ 	.byte	0x00, 0x00, 0x00, 0x00


//--------------------- .nv.info._Z4testPi        --------------------------
	.section	.nv.info._Z4testPi,"",@"SHT_CUDA_INFO"
	.sectionflags	@""
	.align	4


	//----- nvinfo : EIATTR_CUDA_API_VERSION
	.align		4
        /*0000*/ 	.byte	0x04, 0x37
        /*0002*/ 	.short	(.L_7 - .L_6)
.L_6:
        /*0004*/ 	.word	0x00000082


	//----- nvinfo : EIATTR_KPARAM_INFO
	.align		4
.L_7:
        /*0008*/ 	.byte	0x04, 0x17
        /*000a*/ 	.short	(.L_9 - .L_8)
.L_8:
        /*000c*/ 	.word	0x00000000
        /*0010*/ 	.short	0x0000
        /*0012*/ 	.short	0x0000
        /*0014*/ 	.byte	0x00, 0xf5, 0x21, 0x00


	//----- nvinfo : EIATTR_SPARSE_MMA_MASK
	.align		4
.L_9:
        /*0018*/ 	.byte	0x03, 0x50
        /*001a*/ 	.short	0x0000


	//----- nvinfo : EIATTR_MAXREG_COUNT
	.align		4
        /*001c*/ 	.byte	0x03, 0x1b
        /*001e*/ 	.short	0x00ff


	//----- nvinfo : EIATTR_NUM_BARRIERS
	.align		4
        /*0020*/ 	.byte	0x02, 0x4c
        /*0022*/ 	.byte	0x01
	.zero		1


	//----- nvinfo : EIATTR_MERCURY_ISA_VERSION
	.align		4
        /*0024*/ 	.byte	0x03, 0x5f
        /*0026*/ 	.short	0x0101


	//----- nvinfo : EIATTR_VRC_CTA_INIT_COUNT
	.align		4
        /*0028*/ 	.byte	0x02, 0x4a
	.zero		1
	.zero		1


	//----- nvinfo : EIATTR_EXIT_INSTR_OFFSETS
	.align		4
        /*002c*/ 	.byte	0x04, 0x1c
        /*002e*/ 	.short	(.L_11 - .L_10)


	//   ....[0]....
.L_10:
        /*0030*/ 	.word	0x0000fbf0


	//----- nvinfo : EIATTR_CBANK_PARAM_SIZE
	.align		4
.L_11:
        /*0034*/ 	.byte	0x03, 0x19
        /*0036*/ 	.short	0x0008


	//----- nvinfo : EIATTR_PARAM_CBANK
	.align		4
        /*0038*/ 	.byte	0x04, 0x0a
        /*003a*/ 	.short	(.L_13 - .L_12)
	.align		4
.L_12:
        /*003c*/ 	.word	index@(.nv.constant0._Z4testPi)
        /*0040*/ 	.short	0x0380
        /*0042*/ 	.short	0x0008


	//----- nvinfo : EIATTR_SW_WAR
	.align		4
.L_13:
        /*0044*/ 	.byte	0x04, 0x36
        /*0046*/ 	.short	(.L_15 - .L_14)
.L_14:
        /*0048*/ 	.word	0x00000008
.L_15:


//--------------------- .nv.callgraph             --------------------------
	.section	.nv.callgraph,"",@"SHT_CUDA_CALLGRAPH"
	.align	4
	.sectionentsize	8
	.align		4
        /*0000*/ 	.word	0x00000000
	.align		4
        /*0004*/ 	.word	0xffffffff
	.align		4
        /*0008*/ 	.word	0x00000000
	.align		4
        /*000c*/ 	.word	0xfffffffe
	.align		4
        /*0010*/ 	.word	0x00000000
	.align		4
        /*0014*/ 	.word	0xfffffffd
	.align		4
        /*0018*/ 	.word	0x00000000
	.align		4
        /*001c*/ 	.word	0xfffffffc


//--------------------- .text._Z4testPi           --------------------------
	.section	.text._Z4testPi,"ax",@progbits
	.align	128
        .global         _Z4testPi
        .type           _Z4testPi,@function
        .size           _Z4testPi,(.L_x_1 - _Z4testPi)
        .other          _Z4testPi,@"STO_CUDA_ENTRY STV_DEFAULT"
_Z4testPi:
.text._Z4testPi:
[----:B------:R-:W-:Y:S08]  /*0000*/  LDC R1, c[0x0][0x37c] ;  /* 0x0000df00ff017b82 */ /* 0x000ff00000000800 */
[----:B------:R-:W0:Y:S08]  /*0010*/  LDC.64 R2, c[0x0][0x380] ;  /* 0x0000e000ff027b82 */ /* 0x000e300000000a00 */
[----:B------:R-:W-:Y:S01]  /*0020*/  BAR.SYNC.DEFER_BLOCKING 0x0 ;  /* 0x0000000000007b1d */ /* 0x000fe20000010000 */
[----:B------:R-:W-:-:S02]  /*0030*/  IMAD.MOV.U32 R5, RZ, RZ, 0x1 ;  /* 0x00000001ff057424 */ /* 0x000fc400078e00ff */
[----:B------:R-:W-:Y:S02]  /*0040*/  HFMA2 R9, -RZ, RZ, 0, 1.78813934326171875e-07 ;  /* 0x00000003ff097431 */ /* 0x000fe400000001ff */
[----:B------:R-:W-:Y:S01]  /*0050*/  IMAD.MOV.U32 R7, RZ, RZ, 0x2 ;  /* 0x00000002ff077424 */ /* 0x000fe200078e00ff */
[----:B------:R-:W-:Y:S01]  /*0060*/  MOV R13, 0x5 ;  /* 0x00000005000d7802 */ /* 0x000fe20000000f00 */
[----:B------:R-:W-:Y:S01]  /*0070*/  IMAD.MOV.U32 R11, RZ, RZ, 0x4 ;  /* 0x00000004ff0b7424 */ /* 0x000fe200078e00ff */
[----:B------:R-:W0:Y:S01]  /*0080*/  LDCU.64 UR4, c[0x0][0x358] ;  /* 0x00006b00ff0477ac */ /* 0x000e220008000a00 */
[----:B------:R-:W-:Y:S01]  /*0090*/  IMAD.MOV.U32 R15, RZ, RZ, 0x6 ;  /* 0x00000006ff0f7424 */ /* 0x000fe200078e00ff */
[----:B------:R-:W-:Y:S01]  /*00a0*/  MOV R21, 0x3d ;  /* 0x0000003d00157802 */ /* 0x000fe20000000f00 */
[----:B------:R-:W-:Y:S02]  /*00b0*/  IMAD.MOV.U32 R17, RZ, RZ, 0x3a ;  /* 0x0000003aff117424 */ /* 0x000fe400078e00ff */
[----:B------:R-:W-:-:S02]  /*00c0*/  HFMA2 R25, -RZ, RZ, 0, 3.993511199951171875e-06 ;  /* 0x00000043ff197431 */ /* 0x000fc400000001ff */
[----:B------:R-:W-:Y:S02]  /*00d0*/  IMAD.MOV.U32 R19, RZ, RZ, 0x3c ;  /* 0x0000003cff137424 */ /* 0x000fe400078e00ff */
[----:B------:R-:W-:Y:S02]  /*00e0*/  HFMA2 R29, -RZ, RZ, 0, 1.4960765838623046875e-05 ;  /* 0x000000fbff1d7431 */ /* 0x000fe400000001ff */
[----:B------:R-:W-:Y:S02]  /*00f0*/  IMAD.MOV.U32 R23, RZ, RZ, 0x3e ;  /* 0x0000003eff177424 */ /* 0x000fe400078e00ff */
[----:B------:R-:W-:Y:S02]  /*0100*/  HFMA2 R0, -RZ, RZ, 0, 1.5079975128173828125e-05 ;  /* 0x000000fdff007431 */ /* 0x000fe400000001ff */
[----:B------:R-:W-:Y:S02]  /*0110*/  IMAD.MOV.U32 R27, RZ, RZ, 0x4c ;  /* 0x0000004cff1b7424 */ /* 0x000fe400078e00ff */
[----:B------:R-:W-:Y:S01]  /*0120*/  IMAD.MOV.U32 R26, RZ, RZ, 0xfe ;  /* 0x000000feff1a7424 */ /* 0x000fe200078e00ff */
[----:B0-----:R-:W-:Y:S01]  /*0130*/  STG.E desc[UR4][R2.64], RZ ;  /* 0x000000ff02007986 */ /* 0x001fe2000c101904 */
[----:B------:R-:W-:Y:S08]  /*0140*/  BAR.SYNC.DEFER_BLOCKING 0x0 ;  /* 0x0000000000007b1d */ /* 0x000ff00000010000 */
[----:B------:R-:W-:Y:S06]  /*0150*/  BAR.SYNC.DEFER_BLOCKING 0x0 ;  /* 0x0000000000007b1d */ /* 0x000fec0000010000 */
[----:B------:R0:W-:Y:S02]  /*0160*/  STG.E desc[UR4][R2.64+0x4], R5 ;  /* 0x0000040502007986 */ /* 0x0001e4000c101904 */
[----:B0-----:R-:W-:Y:S01]  /*0170*/  HFMA2 R5, -RZ, RZ, 0, 4.17232513427734375e-07 ;  /* 0x00000007ff057431 */ /* 0x001fe200000001ff */
[----:B------:R-:W-:Y:S08]  /*0180*/  BAR.SYNC.DEFER_BLOCKING 0x0 ;  /* 0x0000000000007b1d */ /* 0x000ff00000010000 */
[----:B------:R-:W-:Y:S06]  /*0190*/  BAR.SYNC.DEFER_BLOCKING 0x0 ;  /* 0x0000000000007b1d */ /* 0x000fec0000010000 */
[----:B------:R0:W-:Y:S02]  /*01a0*/  STG.E desc[UR4][R2.64+0x8], R7 ;  /* 0x0000080702007986 */ /* 0x0001e4000c101904 */
[----:B0-----:R-:W-:Y:S01]  /*01b0*/  IMAD.MOV.U32 R7, RZ, RZ, 0x8 ;  /* 0x00000008ff077424 */ /* 0x001fe200078e00ff */
[----:B------:R-:W-:Y:S08]  /*01c0*/  BAR.SYNC.DEFER_BLOCKING 0x0 ;  /* 0x0000000000007b1d */ /* 0x000ff00000010000 */
[----:B------:R-:W-:Y:S06]  /*01d0*/  BAR.SYNC.DEFER_BLOCKING 0x0 ;  /* 0x0000000000007b1d */ /* 0x000fec0000010000 */
[----:B------:R0:W-:Y:S02]  /*01e0*/  STG.E desc[UR4][R2.64+0xc], R9 ;  /* 0x00000c0902007986 */ /* 0x0001e4000c101904 */
[----:B0-----:R-:W-:Y:S01]  /*01f0*/  MOV R9, 0x9 ;  /* 0x0000000900097802 */ /* 0x001fe20000000f00 */
[----:B------:R-:W-:Y:S08]  /*0200*/  BAR.SYNC.DEFER_BLOCKING 0x0 ;  /* 0x0000000000007b1d */ /* 0x000ff00000010000 */
[----:B------:R-:W-:Y:S06]  /*0210*/  BAR.SYNC.DEFER_BLOCKING 0x0 ;  /* 0x0000000000007b1d */ /* 0x000fec0000010000 */
[----:B------:R0:W-:Y:S02]  /*0220*/  STG.E desc[UR4][R2.64+0x10], R11 ;  /* 0x0000100b02007986 */ /* 0x0001e4000c101904 */
[----:B0-----:R-:W-:Y:S01]  /*0230*/  IMAD.MOV.U32 R11, RZ, RZ, 0xa ;  /* 0x0000000aff0b7424 */ /* 0x001fe200078e00ff */
[----:B------:R-:W-:Y:S08]  /*0240*/  BAR.SYNC.DEFER_BLOCKING 0x0 ;  /* 0x0000000000007b1d */ /* 0x000ff00000010000 */
[----:B------:R-:W-:Y:S06]  /*0250*/  BAR.SYNC.DEFER_BLOCKING 0x0 ;  /* 0x0000000000007b1d */ /* 0x000fec0000010000 */
[----:B------:R0:W-:Y:S02]  /*0260*/  STG.E desc[UR4][R2.64+0x14], R13 ;  /* 0x0000140d02007986 */ /* 0x0001e4000c101904 */
[----:B0-----:R-:W-:Y:S01]  /*0270*/  HFMA2 R13, -RZ, RZ, 0, 6.55651092529296875e-07 ;  /* 0x0000000bff0d7431 */ /* 0x001fe200000001ff */
        /* <DEDUP_REMOVED lines=15> */
[----:B0-----:R-:W-:Y:S01]  /*0370*/  HFMA2 R9, -RZ, RZ, 0, 8.94069671630859375e-07 ;  /* 0x0000000fff097431 */ /* 0x001fe200000001ff */
        /* <DEDUP_REMOVED lines=15> */
[----:B0-----:R-:W-:Y:S01]  /*0470*/  HFMA2 R5, -RZ, RZ, 0, 1.132488250732421875e-06 ;  /* 0x00000013ff057431 */ /* 0x001fe200000001ff */
        /* <DEDUP_REMOVED lines=15> */
[----:B0-----:R-:W-:Y:S01]  /*0570*/  HFMA2 R13, -RZ, RZ, 0, 1.370906829833984375e-06 ;  /* 0x00000017ff0d7431 */ /* 0x001fe200000001ff */
        /* <DEDUP_REMOVED lines=15> */
[----:B0-----:R-:W-:Y:S01]  /*0670*/  HFMA2 R9, -RZ, RZ, 0, 1.609325408935546875e-06 ;  /* 0x0000001bff097431 */ /* 0x001fe200000001ff */
        /* <DEDUP_REMOVED lines=15> */
[----:B0-----:R-:W-:Y:S01]  /*0770*/  HFMA2 R5, -RZ, RZ, 0, 1.847743988037109375e-06 ;  /* 0x0000001fff057431 */ /* 0x001fe200000001ff */
        /* <DEDUP_REMOVED lines=15> */
[----:B0-----:R-:W-:Y:S01]  /*0870*/  HFMA2 R13, -RZ, RZ, 0, 2.086162567138671875e-06 ;  /* 0x00000023ff0d7431 */ /* 0x001fe200000001ff */
        /* <DEDUP_REMOVED lines=15> */
[----:B0-----:R-:W-:Y:S01]  /*0970*/  HFMA2 R9, -RZ, RZ, 0, 2.324581146240234375e-06 ;  /* 0x00000027ff097431 */ /* 0x001fe200000001ff */
        /* <DEDUP_REMOVED lines=15> */
[----:B0-----:R-:W-:Y:S01]  /*0a70*/  HFMA2 R5, -RZ, RZ, 0, 2.562999725341796875e-06 ;  /* 0x0000002bff057431 */ /* 0x001fe200000001ff */
        /* <DEDUP_REMOVED lines=15> */
[----:B0-----:R-:W-:Y:S01]  /*0b70*/  HFMA2 R13, -RZ, RZ, 0, 2.801418304443359375e-06 ;  /* 0x0000002fff0d7431 */ /* 0x001fe200000001ff */
        /* <DEDUP_REMOVED lines=15> */
[----:B0-----:R-:W-:Y:S01]  /*0c70*/  HFMA2 R9, -RZ, RZ, 0, 3.039836883544921875e-06 ;  /* 0x00000033ff097431 */ /* 0x001fe200000001ff */
        /* <DEDUP_REMOVED lines=15> */
[----:B0-----:R-:W-:Y:S01]  /*0d70*/  HFMA2 R5, -RZ, RZ, 0, 3.278255462646484375e-06 ;  /* 0x00000037ff057431 */ /* 0x001fe200000001ff */
        /* <DEDUP_REMOVED lines=11> */
[----:B0-----:R-:W0:Y:S08]  /*0e30*/  LDC.64 R10, c[0x0][0x380] ;  /* 0x0000e000ff0a7b82 */ /* 0x001e300000000a00 */
[----:B------:R-:W-:Y:S08]  /*0e40*/  BAR.SYNC.DEFER_BLOCKING 0x0 ;  /* 0x0000000000007b1d */ /* 0x000ff00000010000 */
[----:B------:R-:W-:Y:S06]  /*0e50*/  BAR.SYNC.DEFER_BLOCKING 0x0 ;  /* 0x0000000000007b1d */ /* 0x000fec0000010000 */
[----:B------:R1:W-:Y:S02]  /*0e60*/  STG.E desc[UR4][R2.64+0xd4], R13 ;  /* 0x0000d40d02007986 */ /* 0x0003e4000c101904 */
[----:B-1----:R-:W-:Y:S01]  /*0e70*/  HFMA2 R13, -RZ, RZ, 0, 3.516674041748046875e-06 ;  /* 0x0000003bff0d7431 */ /* 0x002fe200000001ff */
[----:B------:R-:W-:Y:S08]  /*0e80*/  BAR.SYNC.DEFER_BLOCKING 0x0 ;  /* 0x0000000000007b1d */ /* 0x000ff00000010000 */
[----:B------:R-:W-:Y:S06]  /*0e90*/  BAR.SYNC.DEFER_BLOCKING 0x0 ;  /* 0x0000000000007b1d */ /* 0x000fec0000010000 */
[----:B------:R1:W-:Y:S02]  /*0ea0*/  STG.E desc[UR4][R2.64+0xd8], R15 ;  /* 0x0000d80f02007986 */ /* 0x0003e4000c101904 */
[----:B-1----:R-:W1:Y:S08]  /*0eb0*/  LDC.64 R14, c[0x0][0x380] ;  /* 0x0000e000ff0e7b82 */ /* 0x002e700000000a00 */
[----:B------:R-:W-:Y:S08]  /*0ec0*/  BAR.SYNC.DEFER_BLOCKING 0x0 ;  /* 0x0000000000007b1d */ /* 0x000ff00000010000 */
[----:B------:R-:W-:Y:S06]  /*0ed0*/  BAR.SYNC.DEFER_BLOCKING 0x0 ;  /* 0x0000000000007b1d */ /* 0x000fec0000010000 */
[----:B------:R2:W-:Y:S02]  /*0ee0*/  STG.E desc[UR4][R2.64+0xdc], R5 ;  /* 0x0000dc0502007986 */ /* 0x0005e4000c101904 */
[----:B--2---:R-:W2:Y:S08]  /*0ef0*/  LDC.64 R4, c[0x0][0x380] ;  /* 0x0000e000ff047b82 */ /* 0x004eb00000000a00 */
[----:B------:R-:W-:Y:S08]  /*0f00*/  BAR.SYNC.DEFER_BLOCKING 0x0 ;  /* 0x0000000000007b1d */ /* 0x000ff00000010000 */
[----:B------:R-:W-:Y:S06]  /*0f10*/  BAR.SYNC.DEFER_BLOCKING 0x0 ;  /* 0x0000000000007b1d */ /* 0x000fec0000010000 */
[----:B------:R3:W-:Y:S02]  /*0f20*/  STG.E desc[UR4][R2.64+0xe0], R7 ;  /* 0x0000e00702007986 */ /* 0x0007e4000c101904 */
[----:B---3--:R-:W3:Y:S08]  /*0f30*/  LDC.64 R6, c[0x0][0x380] ;  /* 0x0000e000ff067b82 */ /* 0x008ef00000000a00 */
[----:B------:R-:W-:Y:S08]  /*0f40*/  BAR.SYNC.DEFER_BLOCKING 0x0 ;  /* 0x0000000000007b1d */ /* 0x000ff00000010000 */
[----:B------:R-:W-:Y:S06]  /*0f50*/  BAR.SYNC.DEFER_BLOCKING 0x0 ;  /* 0x0000000000007b1d */ /* 0x000fec0000010000 */
[----:B------:R4:W-:Y:S02]  /*0f60*/  STG.E desc[UR4][R2.64+0xe4], R9 ;  /* 0x0000e40902007986 */ /* 0x0009e4000c101904 */
[----:B----4-:R-:W4:Y:S08]  /*0f70*/  LDC.64 R8, c[0x0][0x380] ;  /* 0x0000e000ff087b82 */ /* 0x010f300000000a00 */
[----:B------:R-:W-:Y:S08]  /*0f80*/  BAR.SYNC.DEFER_BLOCKING 0x0 ;  /* 0x0000000000007b1d */ /* 0x000ff00000010000 */
[----:B------:R-:W-:Y:S06]  /*0f90*/  BAR.SYNC.DEFER_BLOCKING 0x0 ;  /* 0x0000000000007b1d */ /* 0x000fec0000010000 */
[----:B------:R5:W-:Y:S02]  /*0fa0*/  STG.E desc[UR4][R2.64+0xe8], R17 ;  /* 0x0000e81102007986 */ /* 0x000be4000c101904 */
[----:B-----5:R-:W5:Y:S08]  /*0fb0*/  LDC.64 R16, c[0x0][0x380] ;  /* 0x0000e000ff107b82 */ /* 0x020f700000000a00 */
[----:B------:R-:W-:Y:S08]  /*0fc0*/  BAR.SYNC.DEFER_BLOCKING 0x0 ;  /* 0x0000000000007b1d */ /* 0x000ff00000010000 */
[----:B------:R-:W-:Y:S06]  /*0fd0*/  BAR.SYNC.DEFER_BLOCKING 0x0 ;  /* 0x0000000000007b1d */ /* 0x000fec0000010000 */
[----:B------:R0:W-:Y:S02]  /*0fe0*/  STG.E desc[UR4][R2.64+0xec], R13 ;  /* 0x0000ec0d02007986 */ /* 0x0001e4000c101904 */
[----:B0-----:R-:W-:Y:S01]  /*0ff0*/  HFMA2 R13, -RZ, RZ, 0, 3.755092620849609375e-06 ;  /* 0x0000003fff0d7431 */ /* 0x001fe200000001ff */
[----:B------:R-:W-:Y:S08]  /*1000*/  BAR.SYNC.DEFER_BLOCKING 0x0 ;  /* 0x0000000000007b1d */ /* 0x000ff00000010000 */
[----:B------:R-:W-:Y:S06]  /*1010*/  BAR.SYNC.DEFER_BLOCKING 0x0 ;  /* 0x0000000000007b1d */ /* 0x000fec0000010000 */
[----:B------:R0:W-:Y:S02]  /*1020*/  STG.E desc[UR4][R2.64+0xf0], R19 ;  /* 0x0000f01302007986 */ /* 0x0001e4000c101904 */
[----:B0-----:R-:W-:Y:S01]  /*1030*/  IMAD.MOV.U32 R19, RZ, RZ, 0x40 ;  /* 0x00000040ff137424 */ /* 0x001fe200078e00ff */
[----:B------:R-:W-:Y:S08]  /*1040*/  BAR.SYNC.DEFER_BLOCKING 0x0 ;  /* 0x0000000000007b1d */ /* 0x000ff00000010000 */
[----:B------:R-:W-:Y:S06]  /*1050*/  BAR.SYNC.DEFER_BLOCKING 0x0 ;  /* 0x0000000000007b1d */ /* 0x000fec0000010000 */
[----:B------:R0:W-:Y:S02]  /*1060*/  STG.E desc[UR4][R2.64+0xf4], R21 ;  /* 0x0000f41502007986 */ /* 0x0001e4000c101904 */
[----:B0-----:R-:W-:Y:S01]  /*1070*/  HFMA2 R21, -RZ, RZ, 0, 3.874301910400390625e-06 ;  /* 0x00000041ff157431 */ /* 0x001fe200000001ff */
[----:B------:R-:W-:Y:S08]  /*1080*/  BAR.SYNC.DEFER_BLOCKING 0x0 ;  /* 0x0000000000007b1d */ /* 0x000ff00000010000 */
[----:B------:R-:W-:Y:S06]  /*1090*/  BAR.SYNC.DEFER_BLOCKING 0x0 ;  /* 0x0000000000007b1d */ /* 0x000fec0000010000 */
[----:B------:R0:W-:Y:S02]  /*10a0*/  STG.E desc[UR4][R2.64+0xf8], R23 ;  /* 0x0000f81702007986 */ /* 0x0001e4000c101904 */
[----:B0-----:R-:W-:Y:S01]  /*10b0*/  IMAD.MOV.U32 R23, RZ, RZ, 0x42 ;  /* 0x00000042ff177424 */ /* 0x001fe200078e00ff */
[----:B------:R-:W-:Y:S08]  /*10c0*/  BAR.SYNC.DEFER_BLOCKING 0x0 ;  /* 0x0000000000007b1d */ /* 0x000ff00000010000 */
[----:B------:R-:W-:Y:S06]  /*10d0*/  BAR.SYNC.DEFER_BLOCKING 0x0 ;  /* 0x0000000000007b1d */ /* 0x000fec0000010000 */
[----:B------:R0:W-:Y:S02]  /*10e0*/  STG.E desc[UR4][R2.64+0xfc], R13 ;  /* 0x0000fc0d02007986 */ /* 0x0001e4000c101904 */
[----:B0-----:R-:W0:Y:S08]  /*10f0*/  LDC.64 R2, c[0x0][0x380] ;  /* 0x0000e000ff027b82 */ /* 0x001e300000000a00 */
[----:B------:R-:W0:Y:S08]  /*1100*/  LDC.64 R12, c[0x0][0x380] ;  /* 0x0000e000ff0c7b82 */ /* 0x000e300000000a00 */
[----:B------:R-:W-:Y:S08]  /*1110*/  BAR.SYNC.DEFER_BLOCKING 0x0 ;  /* 0x0000000000007b1d */ /* 0x000ff00000010000 */
[----:B------:R-:W-:Y:S06]  /*1120*/  BAR.SYNC.DEFER_BLOCKING 0x0 ;  /* 0x0000000000007b1d */ /* 0x000fec0000010000 */
[----:B------:R1:W-:Y:S02]  /*1130*/  STG.E desc[UR4][R10.64+0x100], R19 ;  /* 0x000100130a007986 */ /* 0x0003e4000c101904 */
[----:B-1----:R-:W-:Y:S01]  /*1140*/  IMAD.MOV.U32 R19, RZ, RZ, 0x44 ;  /* 0x00000044ff137424 */ /* 0x002fe200078e00ff */
[----:B------:R-:W-:Y:S08]  /*1150*/  BAR.SYNC.DEFER_BLOCKING 0x0 ;  /* 0x0000000000007b1d */ /* 0x000ff00000010000 */
[----:B------:R-:W1:Y:S08]  /*1160*/  LDC.64 R10, c[0x0][0x380] ;  /* 0x0000e000ff0a7b82 */ /* 0x000e700000000a00 */
[----:B------:R-:W-:Y:S06]  /*1170*/  BAR.SYNC.DEFER_BLOCKING 0x0 ;  /* 0x0000000000007b1d */ /* 0x000fec0000010000 */
[----:B------:R2:W-:Y:S02]  /*1180*/  STG.E desc[UR4][R14.64+0x104], R21 ;  /* 0x000104150e007986 */ /* 0x0005e4000c101904 */
[----:B--2---:R-:W-:Y:S01]  /*1190*/  HFMA2 R21, -RZ, RZ, 0, 4.112720489501953125e-06 ;  /* 0x00000045ff157431 */ /* 0x004fe200000001ff */
[----:B------:R-:W-:Y:S08]  /*11a0*/  BAR.SYNC.DEFER_BLOCKING 0x0 ;  /* 0x0000000000007b1d */ /* 0x000ff00000010000 */
[----:B------:R-:W2:Y:S08]  /*11b0*/  LDC.64 R14, c[0x0][0x380] ;  /* 0x0000e000ff0e7b82 */ /* 0x000eb00000000a00 */
[----:B------:R-:W-:Y:S06]  /*11c0*/  BAR.SYNC.DEFER_BLOCKING 0x0 ;  /* 0x0000000000007b1d */ /* 0x000fec0000010000 */
[----:B-----5:R5:W-:Y:S02]  /*11d0*/  STG.E desc[UR4][R16.64+0x108], R23 ;  /* 0x0001081710007986 */ /* 0x020be4000c101904 */
[----:B-----5:R-:W-:Y:S01]  /*11e0*/  IMAD.MOV.U32 R23, RZ, RZ, 0x46 ;  /* 0x00000046ff177424 */ /* 0x020fe200078e00ff */
[----:B------:R-:W-:Y:S08]  /*11f0*/  BAR.SYNC.DEFER_BLOCKING 0x0 ;  /* 0x0000000000007b1d */ /* 0x000ff00000010000 */
[----:B------:R-:W5:Y:S08]  /*1200*/  LDC.64 R16, c[0x0][0x380] ;  /* 0x0000e000ff107b82 */ /* 0x000f700000000a00 */
[----:B------:R-:W-:Y:S06]  /*1210*/  BAR.SYNC.DEFER_BLOCKING 0x0 ;  /* 0x0000000000007b1d */ /* 0x000fec0000010000 */
[----:B------:R3:W-:Y:S02]  /*1220*/  STG.E desc[UR4][R4.64+0x10c], R25 ;  /* 0x00010c1904007986 */ /* 0x0007e4000c101904 */
[----:B---3--:R-:W-:Y:S01]  /*1230*/  HFMA2 R25, -RZ, RZ, 0, 4.231929779052734375e-06 ;  /* 0x00000047ff197431 */ /* 0x008fe200000001ff */
[----:B------:R-:W-:Y:S08]  /*1240*/  BAR.SYNC.DEFER_BLOCKING 0x0 ;  /* 0x0000000000007b1d */ /* 0x000ff00000010000 */
[----:B------:R-:W3:Y:S08]  /*1250*/  LDC.64 R4, c[0x0][0x380] ;  /* 0x0000e000ff047b82 */ /* 0x000ef00000000a00 */
[----:B------:R-:W-:Y:S06]  /*1260*/  BAR.SYNC.DEFER_BLOCKING 0x0 ;  /* 0x0000000000007b1d */ /* 0x000fec0000010000 */
[----:B----4-:R4:W-:Y:S02]  /*1270*/  STG.E desc[UR4][R8.64+0x110], R19 ;  /* 0x0001101308007986 */ /* 0x0109e4000c101904 */
[----:B----4-:R-:W-:Y:S01]  /*1280*/  IMAD.MOV.U32 R19, RZ, RZ, 0x48 ;  /* 0x00000048ff137424 */ /* 0x010fe200078e00ff */
[----:B------:R-:W-:Y:S08]  /*1290*/  BAR.SYNC.DEFER_BLOCKING 0x0 ;  /* 0x0000000000007b1d */ /* 0x000ff00000010000 */
[----:B------:R-:W4:Y:S08]  /*12a0*/  LDC.64 R8, c[0x0][0x380] ;  /* 0x0000e000ff087b82 */ /* 0x000f300000000a00 */
[----:B------:R-:W-:Y:S06]  /*12b0*/  BAR.SYNC.DEFER_BLOCKING 0x0 ;  /* 0x0000000000007b1d */ /* 0x000fec0000010000 */
[----:B------:R0:W-:Y:S02]  /*12c0*/  STG.E desc[UR4][R6.64+0x114], R21 ;  /* 0x0001141506007986 */ /* 0x0001e4000c101904 */
[----:B0-----:R-:W-:Y:S01]  /*12d0*/  HFMA2 R21, -RZ, RZ, 0, 4.351139068603515625e-06 ;  /* 0x00000049ff157431 */ /* 0x001fe200000001ff */
[----:B------:R-:W-:Y:S08]  /*12e0*/  BAR.SYNC.DEFER_BLOCKING 0x0 ;  /* 0x0000000000007b1d */ /* 0x000ff00000010000 */
[----:B------:R-:W0:Y:S08]  /*12f0*/  LDC.64 R6, c[0x0][0x380] ;  /* 0x0000e000ff067b82 */ /* 0x000e300000000a00 */
[----:B------:R-:W-:Y:S06]  /*1300*/  BAR.SYNC.DEFER_BLOCKING 0x0 ;  /* 0x0000000000007b1d */ /* 0x000fec0000010000 */
[----:B------:R1:W-:Y:S02]  /*1310*/  STG.E desc[UR4][R2.64+0x118], R23 ;  /* 0x0001181702007986 */ /* 0x0003e4000c101904 */
[----:B-1----:R-:W-:Y:S01]  /*1320*/  IMAD.MOV.U32 R23, RZ, RZ, 0x4a ;  /* 0x0000004aff177424 */ /* 0x002fe200078e00ff */
[----:B------:R-:W-:Y:S08]  /*1330*/  BAR.SYNC.DEFER_BLOCKING 0x0 ;  /* 0x0000000000007b1d */ /* 0x000ff00000010000 */
[----:B------:R-:W1:Y:S08]  /*1340*/  LDC.64 R2, c[0x0][0x380] ;  /* 0x0000e000ff027b82 */ /* 0x000e700000000a00 */
[----:B------:R-:W-:Y:S06]  /*1350*/  BAR.SYNC.DEFER_BLOCKING 0x0 ;  /* 0x0000000000007b1d */ /* 0x000fec0000010000 */
[----:B------:R2:W-:Y:S02]  /*1360*/  STG.E desc[UR4][R12.64+0x11c], R25 ;  /* 0x00011c190c007986 */ /* 0x0005e4000c101904 */
[----:B--2---:R-:W-:Y:S01]  /*1370*/  HFMA2 R25, -RZ, RZ, 0, 4.470348358154296875e-06 ;  /* 0x0000004bff197431 */ /* 0x004fe200000001ff */
[----:B------:R-:W-:Y:S08]  /*1380*/  BAR.SYNC.DEFER_BLOCKING 0x0 ;  /* 0x0000000000007b1d */ /* 0x000ff00000010000 */
[----:B------:R-:W2:Y:S08]  /*1390*/  LDC.64 R12, c[0x0][0x380] ;  /* 0x0000e000ff0c7b82 */ /* 0x000eb00000000a00 */
[----:B------:R-:W-:Y:S06]  /*13a0*/  BAR.SYNC.DEFER_BLOCKING 0x0 ;  /* 0x0000000000007b1d */ /* 0x000fec0000010000 */
[----:B------:R5:W-:Y:S02]  /*13b0*/  STG.E desc[UR4][R10.64+0x120], R19 ;  /* 0x000120130a007986 */ /* 0x000be4000c101904 */
[----:B-----5:R-:W5:Y:S08]  /*13c0*/  LDC.64 R10, c[0x0][0x380] ;  /* 0x0000e000ff0a7b82 */ /* 0x020f700000000a00 */
[----:B------:R-:W2:Y:S08]  /*13d0*/  LDC.64 R18, c[0x0][0x380] ;  /* 0x0000e000ff127b82 */ /* 0x000eb00000000a00 */
[----:B------:R-:W-:Y:S08]  /*13e0*/  BAR.SYNC.DEFER_BLOCKING 0x0 ;  /* 0x0000000000007b1d */ /* 0x000ff00000010000 */
[----:B------:R-:W-:Y:S06]  /*13f0*/  BAR.SYNC.DEFER_BLOCKING 0x0 ;  /* 0x0000000000007b1d */ /* 0x000fec0000010000 */
[----:B------:R3:W-:Y:S02]  /*1400*/  STG.E desc[UR4][R14.64+0x124], R21 ;  /* 0x000124150e007986 */ /* 0x0007e4000c101904 */
[----:B---3--:R-:W-:Y:S01]  /*1410*/  HFMA2 R21, -RZ, RZ, 0, 4.589557647705078125e-06 ;  /* 0x0000004dff157431 */ /* 0x008fe200000001ff */
[----:B------:R-:W-:Y:S08]  /*1420*/  BAR.SYNC.DEFER_BLOCKING 0x0 ;  /* 0x0000000000007b1d */ /* 0x000ff00000010000 */
[----:B------:R-:W3:Y:S08]  /*1430*/  LDC.64 R14, c[0x0][0x380] ;  /* 0x0000e000ff0e7b82 */ /* 0x000ef00000000a00 */
[----:B------:R-:W-:Y:S06]  /*1440*/  BAR.SYNC.DEFER_BLOCKING 0x0 ;  /* 0x0000000000007b1d */ /* 0x000fec0000010000 */
[----:B------:R4:W-:Y:S02]  /*1450*/  STG.E desc[UR4][R16.64+0x128], R23 ;  /* 0x0001281710007986 */ /* 0x0009e4000c101904 */
[----:B----4-:R-:W-:Y:S01]  /*1460*/  IMAD.MOV.U32 R17, RZ, RZ, 0x4e ;  /* 0x0000004eff117424 */ /* 0x010fe200078e00ff */
[----:B------:R-:W-:Y:S01]  /*1470*/  BAR.SYNC.DEFER_BLOCKING 0x0 ;  /* 0x0000000000007b1d */ /* 0x000fe20000010000 */
[----:B------:R-:W-:-:S07]  /*1480*/  HFMA2 R23, -RZ, RZ, 0, 4.708766937255859375e-06 ;  /* 0x0000004fff177431 */ /* 0x000fce00000001ff */
[----:B------:R-:W-:Y:S06]  /*1490*/  BAR.SYNC.DEFER_BLOCKING 0x0 ;  /* 0x0000000000007b1d */ /* 0x000fec0000010000 */
[----:B------:R4:W-:Y:S02]  /*14a0*/  STG.E desc[UR4][R4.64+0x12c], R25 ;  /* 0x00012c1904007986 */ /* 0x0009e4000c101904 */
[----:B----4-:R-:W-:Y:S01]  /*14b0*/  IMAD.MOV.U32 R25, RZ, RZ, 0x50 ;  /* 0x00000050ff197424 */ /* 0x010fe200078e00ff */
[----:B------:R-:W-:Y:S08]  /*14c0*/  BAR.SYNC.DEFER_BLOCKING 0x0 ;  /* 0x0000000000007b1d */ /* 0x000ff00000010000 */
[----:B------:R-:W4:Y:S08]  /*14d0*/  LDC.64 R4, c[0x0][0x380] ;  /* 0x0000e000ff047b82 */ /* 0x000f300000000a00 */
[----:B------:R-:W-:Y:S06]  /*14e0*/  BAR.SYNC.DEFER_BLOCKING 0x0 ;  /* 0x0000000000007b1d */ /* 0x000fec0000010000 */
[----:B0-----:R0:W-:Y:S02]  /*14f0*/  STG.E desc[UR4][R6.64+0x130], R27 ;  /* 0x0001301b06007986 */ /* 0x0011e4000c101904 */
[----:B0-----:R-:W-:Y:S01]  /*1500*/  IMAD.MOV.U32 R27, RZ, RZ, 0x52 ;  /* 0x00000052ff1b7424 */ /* 0x001fe200078e00ff */
[----:B------:R-:W-:Y:S08]  /*1510*/  BAR.SYNC.DEFER_BLOCKING 0x0 ;  /* 0x0000000000007b1d */ /* 0x000ff00000010000 */
[----:B------:R-:W0:Y:S08]  /*1520*/  LDC.64 R6, c[0x0][0x380] ;  /* 0x0000e000ff067b82 */ /* 0x000e300000000a00 */
[----:B------:R-:W-:Y:S06]  /*1530*/  BAR.SYNC.DEFER_BLOCKING 0x0 ;  /* 0x0000000000007b1d */ /* 0x000fec0000010000 */
[----:B------:R1:W-:Y:S02]  /*1540*/  STG.E desc[UR4][R8.64+0x134], R21 ;  /* 0x0001341508007986 */ /* 0x0003e4000c101904 */
[----:B-1----:R-:W-:Y:S01]  /*1550*/  HFMA2 R21, -RZ, RZ, 0, 4.827976226806640625e-06 ;  /* 0x00000051ff157431 */ /* 0x002fe200000001ff */
[----:B------:R-:W-:Y:S08]  /*1560*/  BAR.SYNC.DEFER_BLOCKING 0x0 ;  /* 0x0000000000007b1d */ /* 0x000ff00000010000 */
[----:B------:R-:W1:Y:S08]  /*1570*/  LDC.64 R8, c[0x0][0x380] ;  /* 0x0000e000ff087b82 */ /* 0x000e700000000a00 */
[----:B------:R-:W-:Y:S06]  /*1580*/  BAR.SYNC.DEFER_BLOCKING 0x0 ;  /* 0x0000000000007b1d */ /* 0x000fec0000010000 */
[----:B------:R5:W-:Y:S02]  /*1590*/  STG.E desc[UR4][R2.64+0x138], R17 ;  /* 0x0001381102007986 */ /* 0x000be4000c101904 */
[----:B-----5:R-:W5:Y:S08]  /*15a0*/  LDC.64 R2, c[0x0][0x380] ;  /* 0x0000e000ff027b82 */ /* 0x020f700000000a00 */
[----:B------:R-:W1:Y:S08]  /*15b0*/  LDC.64 R16, c[0x0][0x380] ;  /* 0x0000e000ff107b82 */ /* 0x000e700000000a00 */
[----:B------:R-:W-:Y:S08]  /*15c0*/  BAR.SYNC.DEFER_BLOCKING 0x0 ;  /* 0x0000000000007b1d */ /* 0x000ff00000010000 */
[----:B------:R-:W-:Y:S06]  /*15d0*/  BAR.SYNC.DEFER_BLOCKING 0x0 ;  /* 0x0000000000007b1d */ /* 0x000fec0000010000 */
[----:B------:R2:W-:Y:S02]  /*15e0*/  STG.E desc[UR4][R10.64+0x13c], R23 ;  /* 0x00013c170a007986 */ /* 0x0005e4000c101904 */
[----:B--2---:R-:W-:Y:S01]  /*15f0*/  HFMA2 R23, -RZ, RZ, 0, 4.947185516357421875e-06 ;  /* 0x00000053ff177431 */ /* 0x004fe200000001ff */
[----:B------:R-:W-:Y:S08]  /*1600*/  BAR.SYNC.DEFER_BLOCKING 0x0 ;  /* 0x0000000000007b1d */ /* 0x000ff00000010000 */
[----:B------:R-:W2:Y:S08]  /*1610*/  LDC.64 R10, c[0x0][0x380] ;  /* 0x0000e000ff0a7b82 */ /* 0x000eb00000000a00 */
[----:B------:R-:W-:Y:S06]  /*1620*/  BAR.SYNC.DEFER_BLOCKING 0x0 ;  /* 0x0000000000007b1d */ /* 0x000fec0000010000 */
[----:B------:R3:W-:Y:S02]  /*1630*/  STG.E desc[UR4][R18.64+0x140], R25 ;  /* 0x0001401912007986 */ /* 0x0007e4000c101904 */
[----:B---3--:R-:W-:Y:S01]  /*1640*/  IMAD.MOV.U32 R19, RZ, RZ, 0x54 ;  /* 0x00000054ff137424 */ /* 0x008fe200078e00ff */
[----:B------:R-:W-:Y:S01]  /*1650*/  BAR.SYNC.DEFER_BLOCKING 0x0 ;  /* 0x0000000000007b1d */ /* 0x000fe20000010000 */
[----:B------:R-:W-:-:S07]  /*1660*/  IMAD.MOV.U32 R25, RZ, RZ, 0x56 ;  /* 0x00000056ff197424 */ /* 0x000fce00078e00ff */
[----:B------:R-:W-:Y:S06]  /*1670*/  BAR.SYNC.DEFER_BLOCKING 0x0 ;  /* 0x0000000000007b1d */ /* 0x000fec0000010000 */
[----:B------:R3:W-:Y:S02]  /*1680*/  STG.E desc[UR4][R12.64+0x144], R21 ;  /* 0x000144150c007986 */ /* 0x0007e4000c101904 */
[----:B---3--:R-:W-:Y:S01]  /*1690*/  HFMA2 R21, -RZ, RZ, 0, 5.066394805908203125e-06 ;  /* 0x00000055ff157431 */ /* 0x008fe200000001ff */
[----:B------:R-:W-:Y:S08]  /*16a0*/  BAR.SYNC.DEFER_BLOCKING 0x0 ;  /* 0x0000000000007b1d */ /* 0x000ff00000010000 */
[----:B------:R-:W3:Y:S08]  /*16b0*/  LDC.64 R12, c[0x0][0x380] ;  /* 0x0000e000ff0c7b82 */ /* 0x000ef00000000a00 */
[----:B------:R-:W-:Y:S06]  /*16c0*/  BAR.SYNC.DEFER_BLOCKING 0x0 ;  /* 0x0000000000007b1d */ /* 0x000fec0000010000 */
[----:B----4-:R4:W-:Y:S02]  /*16d0*/  STG.E desc[UR4][R4.64+0x148], R27 ;  /* 0x0001481b04007986 */ /* 0x0109e4000c101904 */
[----:B----4-:R-:W4:Y:S01]  /*16e0*/  LDC.64 R4, c[0x0][0x380] ;  /* 0x0000e000ff047b82 */ /* 0x010f220000000a00 */
[----:B------:R-:W-:-:S07]  /*16f0*/  IMAD.MOV.U32 R27, RZ, RZ, 0xf8 ;  /* 0x000000f8ff1b7424 */ /* 0x000fce00078e00ff */
[----:B------:R-:W-:Y:S08]  /*1700*/  BAR.SYNC.DEFER_BLOCKING 0x0 ;  /* 0x0000000000007b1d */ /* 0x000ff00000010000 */
[----:B------:R-:W-:Y:S06]  /*1710*/  BAR.SYNC.DEFER_BLOCKING 0x0 ;  /* 0x0000000000007b1d */ /* 0x000fec0000010000 */
[----:B------:R0:W-:Y:S02]  /*1720*/  STG.E desc[UR4][R14.64+0x14c], R23 ;  /* 0x00014c170e007986 */ /* 0x0001e4000c101904 */
[----:B0-----:R-:W-:Y:S01]  /*1730*/  HFMA2 R23, -RZ, RZ, 0, 5.185604095458984375e-06 ;  /* 0x00000057ff177431 */ /* 0x001fe200000001ff */
[----:B------:R-:W-:Y:S08]  /*1740*/  BAR.SYNC.DEFER_BLOCKING 0x0 ;  /* 0x0000000000007b1d */ /* 0x000ff00000010000 */
[----:B------:R-:W0:Y:S08]  /*1750*/  LDC.64 R14, c[0x0][0x380] ;  /* 0x0000e000ff0e7b82 */ /* 0x000e300000000a00 */
[----:B------:R-:W-:Y:S06]  /*1760*/  BAR.SYNC.DEFER_BLOCKING 0x0 ;  /* 0x0000000000007b1d */ /* 0x000fec0000010000 */
[----:B------:R5:W-:Y:S02]  /*1770*/  STG.E desc[UR4][R6.64+0x150], R19 ;  /* 0x0001501306007986 */ /* 0x000be4000c101904 */
[----:B-----5:R-:W-:Y:S01]  /*1780*/  IMAD.MOV.U32 R19, RZ, RZ, 0x58 ;  /* 0x00000058ff137424 */ /* 0x020fe200078e00ff */
[----:B------:R-:W-:Y:S08]  /*1790*/  BAR.SYNC.DEFER_BLOCKING 0x0 ;  /* 0x0000000000007b1d */ /* 0x000ff00000010000 */
[----:B------:R-:W5:Y:S08]  /*17a0*/  LDC.64 R6, c[0x0][0x380] ;  /* 0x0000e000ff067b82 */ /* 0x000f700000000a00 */
[----:B------:R-:W-:Y:S06]  /*17b0*/  BAR.SYNC.DEFER_BLOCKING 0x0 ;  /* 0x0000000000007b1d */ /* 0x000fec0000010000 */
[----:B------:R1:W-:Y:S02]  /*17c0*/  STG.E desc[UR4][R2.64+0x154], R21 ;  /* 0x0001541502007986 */ /* 0x0003e4000c101904 */
[----:B-1----:R-:W-:Y:S01]  /*17d0*/  HFMA2 R21, -RZ, RZ, 0, 5.304813385009765625e-06 ;  /* 0x00000059ff157431 */ /* 0x002fe200000001ff */
[----:B------:R-:W-:Y:S08]  /*17e0*/  BAR.SYNC.DEFER_BLOCKING 0x0 ;  /* 0x0000000000007b1d */ /* 0x000ff00000010000 */
[----:B------:R-:W1:Y:S08]  /*17f0*/  LDC.64 R2, c[0x0][0x380] ;  /* 0x0000e000ff027b82 */ /* 0x000e700000000a00 */
[----:B------:R-:W-:Y:S06]  /*1800*/  BAR.SYNC.DEFER_BLOCKING 0x0 ;  /* 0x0000000000007b1d */ /* 0x000fec0000010000 */
[----:B------:R2:W-:Y:S02]  /*1810*/  STG.E desc[UR4][R16.64+0x158], R25 ;  /* 0x0001581910007986 */ /* 0x0005e4000c101904 */
[----:B--2---:R-:W-:Y:S01]  /*1820*/  IMAD.MOV.U32 R25, RZ, RZ, 0x5a ;  /* 0x0000005aff197424 */ /* 0x004fe200078e00ff */
[----:B------:R-:W-:Y:S08]  /*1830*/  BAR.SYNC.DEFER_BLOCKING 0x0 ;  /* 0x0000000000007b1d */ /* 0x000ff00000010000 */
[----:B------:R-:W2:Y:S08]  /*1840*/  LDC.64 R16, c[0x0][0x380] ;  /* 0x0000e000ff107b82 */ /* 0x000eb00000000a00 */
[----:B------:R-:W-:Y:S06]  /*1850*/  BAR.SYNC.DEFER_BLOCKING 0x0 ;  /* 0x0000000000007b1d */ /* 0x000fec0000010000 */
[----:B------:R3:W-:Y:S02]  /*1860*/  STG.E desc[UR4][R8.64+0x15c], R23 ;  /* 0x00015c1708007986 */ /* 0x0007e4000c101904 */
[----:B---3--:R-:W-:Y:S01]  /*1870*/  HFMA2 R23, -RZ, RZ, 0, 5.424022674560546875e-06 ;  /* 0x0000005bff177431 */ /* 0x008fe200000001ff */
[----:B------:R-:W-:Y:S08]  /*1880*/  BAR.SYNC.DEFER_BLOCKING 0x0 ;  /* 0x0000000000007b1d */ /* 0x000ff00000010000 */
[----:B------:R-:W3:Y:S08]  /*1890*/  LDC.64 R8, c[0x0][0x380] ;  /* 0x0000e000ff087b82 */ /* 0x000ef00000000a00 */
[----:B------:R-:W-:Y:S06]  /*18a0*/  BAR.SYNC.DEFER_BLOCKING 0x0 ;  /* 0x0000000000007b1d */ /* 0x000fec0000010000 */
[----:B------:R4:W-:Y:S02]  /*18b0*/  STG.E desc[UR4][R10.64+0x160], R19 ;  /* 0x000160130a007986 */ /* 0x0009e4000c101904 */
[----:B----4-:R-:W-:Y:S01]  /*18c0*/  IMAD.MOV.U32 R19, RZ, RZ, 0x5c ;  /* 0x0000005cff137424 */ /* 0x010fe200078e00ff */
[----:B------:R-:W-:Y:S08]  /*18d0*/  BAR.SYNC.DEFER_BLOCKING 0x0 ;  /* 0x0000000000007b1d */ /* 0x000ff00000010000 */
[----:B------:R-:W4:Y:S08]  /*18e0*/  LDC.64 R10, c[0x0][0x380] ;  /* 0x0000e000ff0a7b82 */ /* 0x000f300000000a00 */
[----:B------:R-:W-:Y:S06]  /*18f0*/  BAR.SYNC.DEFER_BLOCKING 0x0 ;  /* 0x0000000000007b1d */ /* 0x000fec0000010000 */
[----:B------:R0:W-:Y:S02]  /*1900*/  STG.E desc[UR4][R12.64+0x164], R21 ;  /* 0x000164150c007986 */ /* 0x0001e4000c101904 */
[----:B0-----:R-:W-:Y:S01]  /*1910*/  HFMA2 R21, -RZ, RZ, 0, 5.543231964111328125e-06 ;  /* 0x0000005dff157431 */ /* 0x001fe200000001ff */
        /* <DEDUP_REMOVED lines=9> */
[----:B-1----:R-:W-:Y:S01]  /*19b0*/  HFMA2 R23, -RZ, RZ, 0, 5.662441253662109375e-06 ;  /* 0x0000005fff177431 */ /* 0x002fe200000001ff */
        /* <DEDUP_REMOVED lines=9> */
[----:B---3--:R-:W-:Y:S01]  /*1a50*/  HFMA2 R21, -RZ, RZ, 0, 5.781650543212890625e-06 ;  /* 0x00000061ff157431 */ /* 0x008fe200000001ff */
        /* <DEDUP_REMOVED lines=9> */
[----:B0-----:R-:W-:Y:S01]  /*1af0*/  HFMA2 R23, -RZ, RZ, 0, 5.900859832763671875e-06 ;  /* 0x00000063ff177431 */ /* 0x001fe200000001ff */
        /* <DEDUP_REMOVED lines=9> */
[----:B-1----:R-:W-:Y:S01]  /*1b90*/  HFMA2 R21, -RZ, RZ, 0, 6.020069122314453125e-06 ;  /* 0x00000065ff157431 */ /* 0x002fe200000001ff */
        /* <DEDUP_REMOVED lines=9> */
[----:B---3--:R-:W-:Y:S01]  /*1c30*/  HFMA2 R23, -RZ, RZ, 0, 6.139278411865234375e-06 ;  /* 0x00000067ff177431 */ /* 0x008fe200000001ff */
        /* <DEDUP_REMOVED lines=9> */
[----:B0-----:R-:W-:Y:S01]  /*1cd0*/  HFMA2 R21, -RZ, RZ, 0, 6.258487701416015625e-06 ;  /* 0x00000069ff157431 */ /* 0x001fe200000001ff */
        /* <DEDUP_REMOVED lines=9> */
[----:B-1----:R-:W-:Y:S01]  /*1d70*/  HFMA2 R23, -RZ, RZ, 0, 6.377696990966796875e-06 ;  /* 0x0000006bff177431 */ /* 0x002fe200000001ff */
        /* <DEDUP_REMOVED lines=9> */
[----:B---3--:R-:W-:Y:S01]  /*1e10*/  HFMA2 R21, -RZ, RZ, 0, 6.496906280517578125e-06 ;  /* 0x0000006dff157431 */ /* 0x008fe200000001ff */
        /* <DEDUP_REMOVED lines=9> */
[----:B0-----:R-:W-:Y:S01]  /*1eb0*/  HFMA2 R23, -RZ, RZ, 0, 6.616115570068359375e-06 ;  /* 0x0000006fff177431 */ /* 0x001fe200000001ff */
        /* <DEDUP_REMOVED lines=9> */
[----:B-1----:R-:W-:Y:S01]  /*1f50*/  HFMA2 R21, -RZ, RZ, 0, 6.735324859619140625e-06 ;  /* 0x00000071ff157431 */ /* 0x002fe200000001ff */
        /* <DEDUP_REMOVED lines=9> */
[----:B---3--:R-:W-:Y:S01]  /*1ff0*/  HFMA2 R23, -RZ, RZ, 0, 6.854534149169921875e-06 ;  /* 0x00000073ff177431 */ /* 0x008fe200000001ff */
        /* <DEDUP_REMOVED lines=9> */
[----:B0-----:R-:W-:Y:S01]  /*2090*/  HFMA2 R21, -RZ, RZ, 0, 6.973743438720703125e-06 ;  /* 0x00000075ff157431 */ /* 0x001fe200000001ff */
        /* <DEDUP_REMOVED lines=9> */
[----:B-1----:R-:W-:Y:S01]  /*2130*/  HFMA2 R23, -RZ, RZ, 0, 7.092952728271484375e-06 ;  /* 0x00000077ff177431 */ /* 0x002fe200000001ff */
        /* <DEDUP_REMOVED lines=9> */
[----:B---3--:R-:W-:Y:S01]  /*21d0*/  HFMA2 R21, -RZ, RZ, 0, 7.212162017822265625e-06 ;  /* 0x00000079ff157431 */ /* 0x008fe200000001ff */
        /* <DEDUP_REMOVED lines=9> */
[----:B0-----:R-:W-:Y:S01]  /*2270*/  HFMA2 R23, -RZ, RZ, 0, 7.331371307373046875e-06 ;  /* 0x0000007bff177431 */ /* 0x001fe200000001ff */
        /* <DEDUP_REMOVED lines=9> */
[----:B-1----:R-:W-:Y:S01]  /*2310*/  HFMA2 R21, -RZ, RZ, 0, 7.450580596923828125e-06 ;  /* 0x0000007dff157431 */ /* 0x002fe200000001ff */
        /* <DEDUP_REMOVED lines=9> */
[----:B---3--:R-:W-:Y:S01]  /*23b0*/  HFMA2 R23, -RZ, RZ, 0, 7.569789886474609375e-06 ;  /* 0x0000007fff177431 */ /* 0x008fe200000001ff */
        /* <DEDUP_REMOVED lines=9> */
[----:B0-----:R-:W-:Y:S01]  /*2450*/  HFMA2 R21, -RZ, RZ, 0, 7.688999176025390625e-06 ;  /* 0x00000081ff157431 */ /* 0x001fe200000001ff */
        /* <DEDUP_REMOVED lines=9> */
[----:B-1----:R-:W-:Y:S01]  /*24f0*/  HFMA2 R23, -RZ, RZ, 0, 7.808208465576171875e-06 ;  /* 0x00000083ff177431 */ /* 0x002fe200000001ff */
        /* <DEDUP_REMOVED lines=9> */
[----:B---3--:R-:W-:Y:S01]  /*2590*/  HFMA2 R21, -RZ, RZ, 0, 7.927417755126953125e-06 ;  /* 0x00000085ff157431 */ /* 0x008fe200000001ff */
        /* <DEDUP_REMOVED lines=9> */
[----:B0-----:R-:W-:Y:S01]  /*2630*/  HFMA2 R23, -RZ, RZ, 0, 8.046627044677734375e-06 ;  /* 0x00000087ff177431 */ /* 0x001fe200000001ff */
        /* <DEDUP_REMOVED lines=9> */
[----:B-1----:R-:W-:Y:S01]  /*26d0*/  HFMA2 R21, -RZ, RZ, 0, 8.165836334228515625e-06 ;  /* 0x00000089ff157431 */ /* 0x002fe200000001ff */
        /* <DEDUP_REMOVED lines=9> */
[----:B---3--:R-:W-:Y:S01]  /*2770*/  HFMA2 R23, -RZ, RZ, 0, 8.285045623779296875e-06 ;  /* 0x0000008bff177431 */ /* 0x008fe200000001ff */
        /* <DEDUP_REMOVED lines=9> */
[----:B0-----:R-:W-:Y:S01]  /*2810*/  HFMA2 R21, -RZ, RZ, 0, 8.404254913330078125e-06 ;  /* 0x0000008dff157431 */ /* 0x001fe200000001ff */
        /* <DEDUP_REMOVED lines=9> */
[----:B-1----:R-:W-:Y:S01]  /*28b0*/  HFMA2 R23, -RZ, RZ, 0, 8.523464202880859375e-06 ;  /* 0x0000008fff177431 */ /* 0x002fe200000001ff */
        /* <DEDUP_REMOVED lines=9> */
[----:B---3--:R-:W-:Y:S01]  /*2950*/  HFMA2 R21, -RZ, RZ, 0, 8.642673492431640625e-06 ;  /* 0x00000091ff157431 */ /* 0x008fe200000001ff */
        /* <DEDUP_REMOVED lines=9> */
[----:B0-----:R-:W-:Y:S01]  /*29f0*/  HFMA2 R23, -RZ, RZ, 0, 8.761882781982421875e-06 ;  /* 0x00000093ff177431 */ /* 0x001fe200000001ff */
        /* <DEDUP_REMOVED lines=9> */
[----:B-1----:R-:W-:Y:S01]  /*2a90*/  HFMA2 R21, -RZ, RZ, 0, 8.881092071533203125e-06 ;  /* 0x00000095ff157431 */ /* 0x002fe200000001ff */
        /* <DEDUP_REMOVED lines=9> */
[----:B---3--:R-:W-:Y:S01]  /*2b30*/  HFMA2 R23, -RZ, RZ, 0, 9.000301361083984375e-06 ;  /* 0x00000097ff177431 */ /* 0x008fe200000001ff */
        /* <DEDUP_REMOVED lines=9> */
[----:B0-----:R-:W-:Y:S01]  /*2bd0*/  HFMA2 R21, -RZ, RZ, 0, 9.119510650634765625e-06 ;  /* 0x00000099ff157431 */ /* 0x001fe200000001ff */
        /* <DEDUP_REMOVED lines=9> */
[----:B-1----:R-:W-:Y:S01]  /*2c70*/  HFMA2 R23, -RZ, RZ, 0, 9.238719940185546875e-06 ;  /* 0x0000009bff177431 */ /* 0x002fe200000001ff */
        /* <DEDUP_REMOVED lines=9> */
[----:B---3--:R-:W-:Y:S01]  /*2d10*/  HFMA2 R21, -RZ, RZ, 0, 9.357929229736328125e-06 ;  /* 0x0000009dff157431 */ /* 0x008fe200000001ff */
        /* <DEDUP_REMOVED lines=9> */
[----:B0-----:R-:W-:Y:S01]  /*2db0*/  HFMA2 R23, -RZ, RZ, 0, 9.477138519287109375e-06 ;  /* 0x0000009fff177431 */ /* 0x001fe200000001ff */
        /* <DEDUP_REMOVED lines=9> */
[----:B-1----:R-:W-:Y:S01]  /*2e50*/  HFMA2 R21, -RZ, RZ, 0, 9.596347808837890625e-06 ;  /* 0x000000a1ff157431 */ /* 0x002fe200000001ff */
        /* <DEDUP_REMOVED lines=9> */
[----:B---3--:R-:W-:Y:S01]  /*2ef0*/  HFMA2 R23, -RZ, RZ, 0, 9.715557098388671875e-06 ;  /* 0x000000a3ff177431 */ /* 0x008fe200000001ff */
        /* <DEDUP_REMOVED lines=9> */
[----:B0-----:R-:W-:Y:S01]  /*2f90*/  HFMA2 R21, -RZ, RZ, 0, 9.834766387939453125e-06 ;  /* 0x000000a5ff157431 */ /* 0x001fe200000001ff */
        /* <DEDUP_REMOVED lines=9> */
[----:B-1----:R-:W-:Y:S01]  /*3030*/  HFMA2 R23, -RZ, RZ, 0, 9.953975677490234375e-06 ;  /* 0x000000a7ff177431 */ /* 0x002fe200000001ff */
        /* <DEDUP_REMOVED lines=9> */
[----:B---3--:R-:W-:Y:S01]  /*30d0*/  HFMA2 R21, -RZ, RZ, 0, 1.0073184967041015625e-05 ;  /* 0x000000a9ff157431 */ /* 0x008fe200000001ff */
        /* <DEDUP_REMOVED lines=9> */
[----:B0-----:R-:W-:Y:S01]  /*3170*/  HFMA2 R23, -RZ, RZ, 0, 1.0192394256591796875e-05 ;  /* 0x000000abff177431 */ /* 0x001fe200000001ff */
        /* <DEDUP_REMOVED lines=9> */
[----:B-1----:R-:W-:Y:S01]  /*3210*/  HFMA2 R21, -RZ, RZ, 0, 1.0311603546142578125e-05 ;  /* 0x000000adff157431 */ /* 0x002fe200000001ff */
        /* <DEDUP_REMOVED lines=9> */
[----:B---3--:R-:W-:Y:S01]  /*32b0*/  HFMA2 R23, -RZ, RZ, 0, 1.0430812835693359375e-05 ;  /* 0x000000afff177431 */ /* 0x008fe200000001ff */
        /* <DEDUP_REMOVED lines=9> */
[----:B0-----:R-:W-:Y:S01]  /*3350*/  HFMA2 R21, -RZ, RZ, 0, 1.0550022125244140625e-05 ;  /* 0x000000b1ff157431 */ /* 0x001fe200000001ff */
        /* <DEDUP_REMOVED lines=9> */
[----:B-1----:R-:W-:Y:S01]  /*33f0*/  HFMA2 R23, -RZ, RZ, 0, 1.0669231414794921875e-05 ;  /* 0x000000b3ff177431 */ /* 0x002fe200000001ff */
        /* <DEDUP_REMOVED lines=9> */
[----:B---3--:R-:W-:Y:S01]  /*3490*/  HFMA2 R21, -RZ, RZ, 0, 1.0788440704345703125e-05 ;  /* 0x000000b5ff157431 */ /* 0x008fe200000001ff */
        /* <DEDUP_REMOVED lines=9> */
[----:B0-----:R-:W-:Y:S01]  /*3530*/  HFMA2 R23, -RZ, RZ, 0, 1.0907649993896484375e-05 ;  /* 0x000000b7ff177431 */ /* 0x001fe200000001ff */
        /* <DEDUP_REMOVED lines=9> */
[----:B-1----:R-:W-:Y:S01]  /*35d0*/  HFMA2 R21, -RZ, RZ, 0, 1.1026859283447265625e-05 ;  /* 0x000000b9ff157431 */ /* 0x002fe200000001ff */
        /* <DEDUP_REMOVED lines=9> */
[----:B---3--:R-:W-:Y:S01]  /*3670*/  HFMA2 R23, -RZ, RZ, 0, 1.1146068572998046875e-05 ;  /* 0x000000bbff177431 */ /* 0x008fe200000001ff */
        /* <DEDUP_REMOVED lines=9> */
[----:B0-----:R-:W-:Y:S01]  /*3710*/  HFMA2 R21, -RZ, RZ, 0, 1.1265277862548828125e-05 ;  /* 0x000000bdff157431 */ /* 0x001fe200000001ff */
        /* <DEDUP_REMOVED lines=9> */
[----:B-1----:R-:W-:Y:S01]  /*37b0*/  HFMA2 R23, -RZ, RZ, 0, 1.1384487152099609375e-05 ;  /* 0x000000bfff177431 */ /* 0x002fe200000001ff */
        /* <DEDUP_REMOVED lines=9> */
[----:B---3--:R-:W-:Y:S01]  /*3850*/  HFMA2 R21, -RZ, RZ, 0, 1.1503696441650390625e-05 ;  /* 0x000000c1ff157431 */ /* 0x008fe200000001ff */
        /* <DEDUP_REMOVED lines=9> */
[----:B0-----:R-:W-:Y:S01]  /*38f0*/  HFMA2 R23, -RZ, RZ, 0, 1.1622905731201171875e-05 ;  /* 0x000000c3ff177431 */ /* 0x001fe200000001ff */
        /* <DEDUP_REMOVED lines=9> */
[----:B-1----:R-:W-:Y:S01]  /*3990*/  HFMA2 R21, -RZ, RZ, 0, 1.1742115020751953125e-05 ;  /* 0x000000c5ff157431 */ /* 0x002fe200000001ff */
        /* <DEDUP_REMOVED lines=9> */
[----:B---3--:R-:W-:Y:S01]  /*3a30*/  HFMA2 R23, -RZ, RZ, 0, 1.1861324310302734375e-05 ;  /* 0x000000c7ff177431 */ /* 0x008fe200000001ff */
        /* <DEDUP_REMOVED lines=9> */
[----:B0-----:R-:W-:Y:S01]  /*3ad0*/  HFMA2 R21, -RZ, RZ, 0, 1.1980533599853515625e-05 ;  /* 0x000000c9ff157431 */ /* 0x001fe200000001ff */
        /* <DEDUP_REMOVED lines=9> */
[----:B-1----:R-:W-:Y:S01]  /*3b70*/  HFMA2 R23, -RZ, RZ, 0, 1.2099742889404296875e-05 ;  /* 0x000000cbff177431 */ /* 0x002fe200000001ff */
        /* <DEDUP_REMOVED lines=9> */
[----:B---3--:R-:W-:Y:S01]  /*3c10*/  HFMA2 R21, -RZ, RZ, 0, 1.2218952178955078125e-05 ;  /* 0x000000cdff157431 */ /* 0x008fe200000001ff */
        /* <DEDUP_REMOVED lines=9> */
[----:B0-----:R-:W-:Y:S01]  /*3cb0*/  HFMA2 R23, -RZ, RZ, 0, 1.2338161468505859375e-05 ;  /* 0x000000cfff177431 */ /* 0x001fe200000001ff */
        /* <DEDUP_REMOVED lines=9> */
[----:B-1----:R-:W-:Y:S01]  /*3d50*/  HFMA2 R21, -RZ, RZ, 0, 1.2457370758056640625e-05 ;  /* 0x000000d1ff157431 */ /* 0x002fe200000001ff */
        /* <DEDUP_REMOVED lines=9> */
[----:B---3--:R-:W-:Y:S01]  /*3df0*/  HFMA2 R23, -RZ, RZ, 0, 1.2576580047607421875e-05 ;  /* 0x000000d3ff177431 */ /* 0x008fe200000001ff */
        /* <DEDUP_REMOVED lines=9> */
[----:B0-----:R-:W-:Y:S01]  /*3e90*/  HFMA2 R21, -RZ, RZ, 0, 1.2695789337158203125e-05 ;  /* 0x000000d5ff157431 */ /* 0x001fe200000001ff */
        /* <DEDUP_REMOVED lines=9> */
[----:B-1----:R-:W-:Y:S01]  /*3f30*/  HFMA2 R23, -RZ, RZ, 0, 1.2814998626708984375e-05 ;  /* 0x000000d7ff177431 */ /* 0x002fe200000001ff */
        /* <DEDUP_REMOVED lines=9> */
[----:B---3--:R-:W-:Y:S01]  /*3fd0*/  HFMA2 R21, -RZ, RZ, 0, 1.2934207916259765625e-05 ;  /* 0x000000d9ff157431 */ /* 0x008fe200000001ff */
        /* <DEDUP_REMOVED lines=9> */
[----:B0-----:R-:W-:Y:S01]  /*4070*/  HFMA2 R23, -RZ, RZ, 0, 1.3053417205810546875e-05 ;  /* 0x000000dbff177431 */ /* 0x001fe200000001ff */
        /* <DEDUP_REMOVED lines=9> */
[----:B-1----:R-:W-:Y:S01]  /*4110*/  HFMA2 R21, -RZ, RZ, 0, 1.3172626495361328125e-05 ;  /* 0x000000ddff157431 */ /* 0x002fe200000001ff */
        /* <DEDUP_REMOVED lines=9> */
[----:B---3--:R-:W-:Y:S01]  /*41b0*/  HFMA2 R23, -RZ, RZ, 0, 1.3291835784912109375e-05 ;  /* 0x000000dfff177431 */ /* 0x008fe200000001ff */
        /* <DEDUP_REMOVED lines=9> */
[----:B0-----:R-:W-:Y:S01]  /*4250*/  HFMA2 R21, -RZ, RZ, 0, 1.3411045074462890625e-05 ;  /* 0x000000e1ff157431 */ /* 0x001fe200000001ff */
        /* <DEDUP_REMOVED lines=9> */
[----:B-1----:R-:W-:Y:S01]  /*42f0*/  HFMA2 R23, -RZ, RZ, 0, 1.3530254364013671875e-05 ;  /* 0x000000e3ff177431 */ /* 0x002fe200000001ff */
        /* <DEDUP_REMOVED lines=9> */
[----:B---3--:R-:W-:Y:S01]  /*4390*/  HFMA2 R21, -RZ, RZ, 0, 1.3649463653564453125e-05 ;  /* 0x000000e5ff157431 */ /* 0x008fe200000001ff */
        /* <DEDUP_REMOVED lines=9> */
[----:B0-----:R-:W-:Y:S01]  /*4430*/  HFMA2 R23, -RZ, RZ, 0, 1.3768672943115234375e-05 ;  /* 0x000000e7ff177431 */ /* 0x001fe200000001ff */
        /* <DEDUP_REMOVED lines=9> */
[----:B-1----:R-:W-:Y:S01]  /*44d0*/  HFMA2 R21, -RZ, RZ, 0, 1.3887882232666015625e-05 ;  /* 0x000000e9ff157431 */ /* 0x002fe200000001ff */
        /* <DEDUP_REMOVED lines=9> */
[----:B---3--:R-:W-:Y:S01]  /*4570*/  HFMA2 R23, -RZ, RZ, 0, 1.4007091522216796875e-05 ;  /* 0x000000ebff177431 */ /* 0x008fe200000001ff */
        /* <DEDUP_REMOVED lines=9> */
[----:B0-----:R-:W-:Y:S01]  /*4610*/  HFMA2 R21, -RZ, RZ, 0, 1.4126300811767578125e-05 ;  /* 0x000000edff157431 */ /* 0x001fe200000001ff */
        /* <DEDUP_REMOVED lines=9> */
[----:B-1----:R-:W-:Y:S01]  /*46b0*/  HFMA2 R23, -RZ, RZ, 0, 1.4245510101318359375e-05 ;  /* 0x000000efff177431 */ /* 0x002fe200000001ff */
        /* <DEDUP_REMOVED lines=9> */
[----:B---3--:R-:W-:Y:S01]  /*4750*/  HFMA2 R21, -RZ, RZ, 0, 1.4364719390869140625e-05 ;  /* 0x000000f1ff157431 */ /* 0x008fe200000001ff */
        /* <DEDUP_REMOVED lines=9> */
[----:B0-----:R-:W-:Y:S01]  /*47f0*/  HFMA2 R23, -RZ, RZ, 0, 1.4483928680419921875e-05 ;  /* 0x000000f3ff177431 */ /* 0x001fe200000001ff */
        /* <DEDUP_REMOVED lines=9> */
[----:B-1----:R-:W-:Y:S01]  /*4890*/  HFMA2 R21, -RZ, RZ, 0, 1.4603137969970703125e-05 ;  /* 0x000000f5ff157431 */ /* 0x002fe200000001ff */
        /* <DEDUP_REMOVED lines=9> */
[----:B---3--:R-:W-:Y:S01]  /*4930*/  HFMA2 R23, -RZ, RZ, 0, 1.4722347259521484375e-05 ;  /* 0x000000f7ff177431 */ /* 0x008fe200000001ff */
[----:B------:R-:W-:Y:S08]  /*4940*/  BAR.SYNC.DEFER_BLOCKING 0x0 ;  /* 0x0000000000007b1d */ /* 0x000ff00000010000 */
[----:B------:R-:W3:Y:S08]  /*4950*/  LDC.64 R2, c[0x0][0x380] ;  /* 0x0000e000ff027b82 */ /* 0x000ef00000000a00 */
[----:B------:R-:W-:Y:S06]  /*4960*/  BAR.SYNC.DEFER_BLOCKING 0x0 ;  /* 0x0000000000007b1d */ /* 0x000fec0000010000 */
[----:B------:R4:W-:Y:S02]  /*4970*/  STG.E desc[UR4][R8.64+0x3d0], R19 ;  /* 0x0003d01308007986 */ /* 0x0009e4000c101904 */
[----:B----4-:R-:W4:Y:S08]  /*4980*/  LDC.64 R8, c[0x0][0x380] ;  /* 0x0000e000ff087b82 */ /* 0x010f300000000a00 */
[----:B------:R-:W4:Y:S08]  /*4990*/  LDC.64 R18, c[0x0][0x380] ;  /* 0x0000e000ff127b82 */ /* 0x000f300000000a00 */
[----:B------:R-:W-:Y:S08]  /*49a0*/  BAR.SYNC.DEFER_BLOCKING 0x0 ;  /* 0x0000000000007b1d */ /* 0x000ff00000010000 */
[----:B------:R-:W-:Y:S06]  /*49b0*/  BAR.SYNC.DEFER_BLOCKING 0x0 ;  /* 0x0000000000007b1d */ /* 0x000fec0000010000 */
[----:B------:R0:W-:Y:S02]  /*49c0*/  STG.E desc[UR4][R14.64+0x3d4], R21 ;  /* 0x0003d4150e007986 */ /* 0x0001e4000c101904 */
[----:B0-----:R-:W-:Y:S01]  /*49d0*/  HFMA2 R21, -RZ, RZ, 0, 1.4841556549072265625e-05 ;  /* 0x000000f9ff157431 */ /* 0x001fe200000001ff */
        /* <DEDUP_REMOVED lines=9> */
[----:B-1----:R-:W1:Y:S08]  /*4a70*/  LDC.64 R4, c[0x0][0x380] ;  /* 0x0000e000ff047b82 */ /* 0x002e700000000a00 */
[----:B------:R-:W5:Y:S08]  /*4a80*/  LDC.64 R22, c[0x0][0x380] ;  /* 0x0000e000ff167b82 */ /* 0x000f700000000a00 */
[----:B------:R-:W-:Y:S08]  /*4a90*/  BAR.SYNC.DEFER_BLOCKING 0x0 ;  /* 0x0000000000007b1d */ /* 0x000ff00000010000 */
[----:B------:R-:W-:Y:S06]  /*4aa0*/  BAR.SYNC.DEFER_BLOCKING 0x0 ;  /* 0x0000000000007b1d */ /* 0x000fec0000010000 */
[----:B------:R2:W-:Y:S02]  /*4ab0*/  STG.E desc[UR4][R16.64+0x3e0], R27 ;  /* 0x0003e01b10007986 */ /* 0x0005e4000c101904 */
[----:B--2---:R-:W-:Y:S01]  /*4ac0*/  IMAD.MOV.U32 R27, RZ, RZ, 0xfc ;  /* 0x000000fcff1b7424 */ /* 0x004fe200078e00ff */
[----:B------:R-:W-:Y:S08]  /*4ad0*/  BAR.SYNC.DEFER_BLOCKING 0x0 ;  /* 0x0000000000007b1d */ /* 0x000ff00000010000 */
[----:B------:R-:W2:Y:S08]  /*4ae0*/  LDC.64 R16, c[0x0][0x380] ;  /* 0x0000e000ff107b82 */ /* 0x000eb00000000a00 */
[----:B------:R-:W-:Y:S06]  /*4af0*/  BAR.SYNC.DEFER_BLOCKING 0x0 ;  /* 0x0000000000007b1d */ /* 0x000fec0000010000 */
[----:B------:R3:W-:Y:S02]  /*4b00*/  STG.E desc[UR4][R6.64+0x3e4], R21 ;  /* 0x0003e41506007986 */ /* 0x0007e4000c101904 */
[----:B---3--:R-:W3:Y:S08]  /*4b10*/  LDC.64 R20, c[0x0][0x380] ;  /* 0x0000e000ff147b82 */ /* 0x008ef00000000a00 */
[----:B------:R-:W2:Y:S08]  /*4b20*/  LDC.64 R6, c[0x0][0x380] ;  /* 0x0000e000ff067b82 */ /* 0x000eb00000000a00 */
[----:B------:R-:W-:Y:S08]  /*4b30*/  BAR.SYNC.DEFER_BLOCKING 0x0 ;  /* 0x0000000000007b1d */ /* 0x000ff00000010000 */
[----:B------:R-:W-:Y:S06]  /*4b40*/  BAR.SYNC.DEFER_BLOCKING 0x0 ;  /* 0x0000000000007b1d */ /* 0x000fec0000010000 */
[----:B------:R4:W-:Y:S02]  /*4b50*/  STG.E desc[UR4][R2.64+0x3e8], R11 ;  /* 0x0003e80b02007986 */ /* 0x0009e4000c101904 */
[----:B----4-:R-:W4:Y:S08]  /*4b60*/  LDC.64 R10, c[0x0][0x380] ;  /* 0x0000e000ff0a7b82 */ /* 0x010f300000000a00 */
[----:B------:R-:W4:Y:S08]  /*4b70*/  LDC.64 R2, c[0x0][0x380] ;  /* 0x0000e000ff027b82 */ /* 0x000f300000000a00 */
        /* <DEDUP_REMOVED lines=8> */
[----:B-1----:R-:W-:Y:S01]  /*4c00*/  HFMA2 R27, -RZ, RZ, 0, 1.5199184417724609375e-05 ;  /* 0x000000ffff1b7431 */ /* 0x002fe200000001ff */
[----:B------:R-:W-:Y:S08]  /*4c10*/  BAR.SYNC.DEFER_BLOCKING 0x0 ;  /* 0x0000000000007b1d */ /* 0x000ff00000010000 */
[----:B------:R-:W1:Y:S08]  /*4c20*/  LDC.64 R8, c[0x0][0x380] ;  /* 0x0000e000ff087b82 */ /* 0x000e700000000a00 */
[----:B------:R-:W-:Y:S06]  /*4c30*/  BAR.SYNC.DEFER_BLOCKING 0x0 ;  /* 0x0000000000007b1d */ /* 0x000fec0000010000 */
[----:B------:R5:W-:Y:S02]  /*4c40*/  STG.E desc[UR4][R14.64+0x3f4], R0 ;  /* 0x0003f4000e007986 */ /* 0x000be4000c101904 */
[----:B-----5:R-:W-:-:S02]  /*4c50*/  IMAD.MOV.U32 R15, RZ, RZ, 0x1 ;  /* 0x00000001ff0f7424 */ /* 0x020fc400078e00ff */
[----:B------:R-:W-:Y:S02]  /*4c60*/  IMAD.MOV.U32 R0, RZ, RZ, 0x3 ;  /* 0x00000003ff007424 */ /* 0x000fe400078e00ff */
[----:B------:R-:W-:Y:S01]  /*4c70*/  IMAD.MOV.U32 R14, RZ, RZ, 0x5 ;  /* 0x00000005ff0e7424 */ /* 0x000fe200078e00ff */
[----:B------:R-:W-:Y:S08]  /*4c80*/  BAR.SYNC.DEFER_BLOCKING 0x0 ;  /* 0x0000000000007b1d */ /* 0x000ff00000010000 */
[----:B------:R-:W-:Y:S06]  /*4c90*/  BAR.SYNC.DEFER_BLOCKING 0x0 ;  /* 0x0000000000007b1d */ /* 0x000fec0000010000 */
[----:B------:R5:W-:Y:S02]  /*4ca0*/  STG.E desc[UR4][R18.64+0x3f8], R26 ;  /* 0x0003f81a12007986 */ /* 0x000be4000c101904 */
[----:B-----5:R-:W-:-:S02]  /*4cb0*/  HFMA2 R19, -RZ, RZ, 0, 1.1920928955078125e-07 ;  /* 0x00000002ff137431 */ /* 0x020fc400000001ff */
[----:B------:R-:W-:Y:S01]  /*4cc0*/  HFMA2 R18, -RZ, RZ, 0, 3.5762786865234375e-07 ;  /* 0x00000006ff127431 */ /* 0x000fe200000001ff */
[----:B------:R-:W-:Y:S08]  /*4cd0*/  BAR.SYNC.DEFER_BLOCKING 0x0 ;  /* 0x0000000000007b1d */ /* 0x000ff00000010000 */
[----:B------:R-:W-:Y:S06]  /*4ce0*/  BAR.SYNC.DEFER_BLOCKING 0x0 ;  /* 0x0000000000007b1d */ /* 0x000fec0000010000 */
[----:B------:R5:W-:Y:S02]  /*4cf0*/  STG.E desc[UR4][R4.64+0x3fc], R27 ;  /* 0x0003fc1b04007986 */ /* 0x000be4000c101904 */
[----:B------:R-:W-:Y:S08]  /*4d00*/  BAR.SYNC.DEFER_BLOCKING 0x0 ;  /* 0x0000000000007b1d */ /* 0x000ff00000010000 */
[----:B-----5:R-:W5:Y:S08]  /*4d10*/  LDC.64 R26, c[0x0][0x380] ;  /* 0x0000e000ff1a7b82 */ /* 0x020f700000000a00 */
[----:B------:R-:W5:Y:S01]  /*4d20*/  LDC.64 R4, c[0x0][0x380] ;  /* 0x0000e000ff047b82 */ /* 0x000f620000000a00 */
[----:B------:R2:W-:Y:S04]  /*4d30*/  STG.E desc[UR4][R24.64], RZ ;  /* 0x000000ff18007986 */ /* 0x0005e8000c101904 */
[----:B------:R4:W-:Y:S04]  /*4d40*/  STG.E desc[UR4][R22.64+0x4], R15 ;  /* 0x0000040f16007986 */ /* 0x0009e8000c101904 */
[----:B---3--:R3:W-:Y:S01]  /*4d50*/  STG.E desc[UR4][R20.64+0x8], R19 ;  /* 0x0000081314007986 */ /* 0x0087e2000c101904 */
[----:B--2---:R-:W2:Y:S03]  /*4d60*/  LDC.64 R24, c[0x0][0x380] ;  /* 0x0000e000ff187b82 */ /* 0x004ea60000000a00 */
[----:B------:R0:W-:Y:S01]  /*4d70*/  STG.E desc[UR4][R16.64+0xc], R0 ;  /* 0x00000c0010007986 */ /* 0x0001e2000c101904 */
[----:B----4-:R-:W-:-:S04]  /*4d80*/  IMAD.MOV.U32 R15, RZ, RZ, 0x7 ;  /* 0x00000007ff0f7424 */ /* 0x010fc800078e00ff */
[----:B------:R-:W4:Y:S01]  /*4d90*/  LDC.64 R22, c[0x0][0x380] ;  /* 0x0000e000ff167b82 */ /* 0x000f220000000a00 */
[----:B---3--:R-:W-:Y:S02]  /*4da0*/  MOV R19, 0x8 ;  /* 0x0000000800137802 */ /* 0x008fe40000000f00 */
[----:B0-----:R-:W-:-:S05]  /*4db0*/  MOV R0, 0x4 ;  /* 0x0000000400007802 */ /* 0x001fca0000000f00 */
[----:B------:R-:W0:Y:S01]  /*4dc0*/  LDC.64 R16, c[0x0][0x380] ;  /* 0x0000e000ff107b82 */ /* 0x000e220000000a00 */
[----:B------:R3:W-:Y:S04]  /*4dd0*/  STG.E desc[UR4][R6.64+0x10], R0 ;  /* 0x0000100006007986 */ /* 0x0007e8000c101904 */
[----:B-1----:R1:W-:Y:S03]  /*4de0*/  STG.E desc[UR4][R8.64+0x14], R14 ;  /* 0x0000140e08007986 */ /* 0x0023e6000c101904 */
[----:B------:R-:W0:Y:S01]  /*4df0*/  LDC.64 R20, c[0x0][0x380] ;  /* 0x0000e000ff147b82 */ /* 0x000e220000000a00 */
[----:B------:R5:W-:Y:S04]  /*4e00*/  STG.E desc[UR4][R10.64+0x18], R18 ;  /* 0x000018120a007986 */ /* 0x000be8000c101904 */
[----:B------:R4:W-:Y:S01]  /*4e10*/  STG.E desc[UR4][R12.64+0x1c], R15 ;  /* 0x00001c0f0c007986 */ /* 0x0009e2000c101904 */
[----:B---3--:R-:W-:-:S02]  /*4e20*/  HFMA2 R7, -RZ, RZ, 0, 5.9604644775390625e-07 ;  /* 0x0000000aff077431 */ /* 0x008fc400000001ff */
[----:B------:R-:W-:Y:S01]  /*4e30*/  IMAD.MOV.U32 R0, RZ, RZ, 0x9 ;  /* 0x00000009ff007424 */ /* 0x000fe200078e00ff */
[----:B------:R3:W-:Y:S01]  /*4e40*/  STG.E desc[UR4][R2.64+0x20], R19 ;  /* 0x0000201302007986 */ /* 0x0007e2000c101904 */
[----:B-1----:R-:W-:Y:S01]  /*4e50*/  IMAD.MOV.U32 R9, RZ, RZ, 0xb ;  /* 0x0000000bff097424 */ /* 0x002fe200078e00ff */
[----:B-----5:R-:W-:Y:S02]  /*4e60*/  MOV R11, 0xc ;  /* 0x0000000c000b7802 */ /* 0x020fe40000000f00 */
[----:B----4-:R1:W-:Y:S01]  /*4e70*/  STG.E desc[UR4][R22.64+0x24], R0 ;  /* 0x0000240016007986 */ /* 0x0103e2000c101904 */
[----:B------:R-:W4:Y:S01]  /*4e80*/  LDC.64 R14, c[0x0][0x380] ;  /* 0x0000e000ff0e7b82 */ /* 0x000f220000000a00 */
[----:B------:R-:W-:Y:S02]  /*4e90*/  IMAD.MOV.U32 R13, RZ, RZ, 0xd ;  /* 0x0000000dff0d7424 */ /* 0x000fe400078e00ff */
[----:B--2---:R2:W-:Y:S04]  /*4ea0*/  STG.E desc[UR4][R24.64+0x28], R7 ;  /* 0x0000280718007986 */ /* 0x0045e8000c101904 */
[----:B------:R5:W-:Y:S01]  /*4eb0*/  STG.E desc[UR4][R26.64+0x2c], R9 ;  /* 0x00002c091a007986 */ /* 0x000be2000c101904 */
[----:B---3--:R-:W3:Y:S01]  /*4ec0*/  LDC.64 R18, c[0x0][0x380] ;  /* 0x0000e000ff127b82 */ /* 0x008ee20000000a00 */
[----:B-1----:R-:W-:-:S02]  /*4ed0*/  HFMA2 R0, -RZ, RZ, 0, 8.3446502685546875e-07 ;  /* 0x0000000eff007431 */ /* 0x002fc400000001ff */
[----:B------:R1:W-:Y:S01]  /*4ee0*/  STG.E desc[UR4][R28.64+0x30], R11 ;  /* 0x0000300b1c007986 */ /* 0x0003e2000c101904 */
[----:B------:R-:W-:-:S03]  /*4ef0*/  IMAD.MOV.U32 R23, RZ, RZ, 0xf ;  /* 0x0000000fff177424 */ /* 0x000fc600078e00ff */
[----:B------:R-:W-:Y:S01]  /*4f00*/  STG.E desc[UR4][R4.64+0x34], R13 ;  /* 0x0000340d04007986 */ /* 0x000fe2000c101904 */
[----:B--2---:R-:W-:Y:S01]  /*4f10*/  HFMA2 R25, -RZ, RZ, 0, 9.5367431640625e-07 ;  /* 0x00000010ff197431 */ /* 0x004fe200000001ff */
[----:B------:R-:W2:Y:S01]  /*4f20*/  LDC.64 R2, c[0x0][0x380] ;  /* 0x0000e000ff027b82 */ /* 0x000ea20000000a00 */
[----:B-----5:R-:W-:Y:S01]  /*4f30*/  IMAD.MOV.U32 R27, RZ, RZ, 0x11 ;  /* 0x00000011ff1b7424 */ /* 0x020fe200078e00ff */
[----:B-1----:R-:W-:-:S06]  /*4f40*/  MOV R29, 0x12 ;  /* 0x00000012001d7802 */ /* 0x002fcc0000000f00 */
[----:B------:R-:W1:Y:S01]  /*4f50*/  LDC.64 R6, c[0x0][0x380] ;  /* 0x0000e000ff067b82 */ /* 0x000e620000000a00 */
[----:B----4-:R4:W-:Y:S04]  /*4f60*/  STG.E desc[UR4][R14.64+0x38], R0 ;  /* 0x000038000e007986 */ /* 0x0109e8000c101904 */
[----:B0-----:R0:W-:Y:S03]  /*4f70*/  STG.E desc[UR4][R16.64+0x3c], R23 ;  /* 0x00003c1710007986 */ /* 0x0011e6000c101904 */
[----:B------:R-:W5:Y:S01]  /*4f80*/  LDC.64 R8, c[0x0][0x380] ;  /* 0x0000e000ff087b82 */ /* 0x000f620000000a00 */
[----:B---3--:R3:W-:Y:S04]  /*4f90*/  STG.E desc[UR4][R18.64+0x40], R25 ;  /* 0x0000401912007986 */ /* 0x0087e8000c101904 */
[----:B------:R3:W-:Y:S01]  /*4fa0*/  STG.E desc[UR4][R20.64+0x44], R27 ;  /* 0x0000441b14007986 */ /* 0x0007e2000c101904 */
[----:B----4-:R-:W-:-:S02]  /*4fb0*/  HFMA2 R15, -RZ, RZ, 0, 1.1920928955078125e-06 ;  /* 0x00000014ff0f7431 */ /* 0x010fc400000001ff */
[----:B------:R-:W-:Y:S01]  /*4fc0*/  IMAD.MOV.U32 R0, RZ, RZ, 0x13 ;  /* 0x00000013ff007424 */ /* 0x000fe200078e00ff */
[----:B------:R-:W4:Y:S01]  /*4fd0*/  LDC.64 R10, c[0x0][0x380] ;  /* 0x0000e000ff0a7b82 */ /* 0x000f220000000a00 */
[----:B--2---:R-:W-:Y:S01]  /*4fe0*/  STG.E desc[UR4][R2.64+0x48], R29 ;  /* 0x0000481d02007986 */ /* 0x004fe2000c101904 */
[----:B0-----:R-:W-:Y:S01]  /*4ff0*/  IMAD.MOV.U32 R17, RZ, RZ, 0x15 ;  /* 0x00000015ff117424 */ /* 0x001fe200078e00ff */
[----:B---3--:R-:W-:-:S05]  /*5000*/  MOV R19, 0x16 ;  /* 0x0000001600137802 */ /* 0x008fca0000000f00 */
[----:B------:R-:W0:Y:S01]  /*5010*/  LDC.64 R12, c[0x0][0x380] ;  /* 0x0000e000ff0c7b82 */ /* 0x000e220000000a00 */
[----:B------:R-:W-:Y:S01]  /*5020*/  IMAD.MOV.U32 R21, RZ, RZ, 0x17 ;  /* 0x00000017ff157424 */ /* 0x000fe200078e00ff */
[----:B-1----:R1:W-:Y:S06]  /*5030*/  STG.E desc[UR4][R6.64+0x4c], R0 ;  /* 0x00004c0006007986 */ /* 0x0023ec000c101904 */
[----:B------:R-:W2:Y:S01]  /*5040*/  LDC.64 R4, c[0x0][0x380] ;  /* 0x0000e000ff047b82 */ /* 0x000ea20000000a00 */
[----:B-----5:R3:W-:Y:S01]  /*5050*/  STG.E desc[UR4][R8.64+0x50], R15 ;  /* 0x0000500f08007986 */ /* 0x0207e2000c101904 */
[----:B-1----:R-:W-:-:S02]  /*5060*/  HFMA2 R0, -RZ, RZ, 0, 1.430511474609375e-06 ;  /* 0x00000018ff007431 */ /* 0x002fc400000001ff */
[----:B------:R-:W-:-:S04]  /*5070*/  IMAD.MOV.U32 R7, RZ, RZ, 0x19 ;  /* 0x00000019ff077424 */ /* 0x000fc800078e00ff */
[----:B------:R-:W1:Y:S01]  /*5080*/  LDC.64 R22, c[0x0][0x380] ;  /* 0x0000e000ff167b82 */ /* 0x000e620000000a00 */
[----:B----4-:R4:W-:Y:S01]  /*5090*/  STG.E desc[UR4][R10.64+0x54], R17 ;  /* 0x000054110a007986 */ /* 0x0109e2000c101904 */
[----:B---3--:R-:W-:-:S06]  /*50a0*/  HFMA2 R9, -RZ, RZ, 0, 1.54972076416015625e-06 ;  /* 0x0000001aff097431 */ /* 0x008fcc00000001ff */
[----:B------:R-:W3:Y:S01]  /*50b0*/  LDC.64 R24, c[0x0][0x380] ;  /* 0x0000e000ff187b82 */ /* 0x000ee20000000a00 */
[----:B0-----:R0:W-:Y:S01]  /*50c0*/  STG.E desc[UR4][R12.64+0x58], R19 ;  /* 0x000058130c007986 */ /* 0x0011e2000c101904 */
[----:B----4-:R-:W-:-:S06]  /*50d0*/  IMAD.MOV.U32 R11, RZ, RZ, 0x1b ;  /* 0x0000001bff0b7424 */ /* 0x010fcc00078e00ff */
[----:B------:R-:W4:Y:S01]  /*50e0*/  LDC.64 R26, c[0x0][0x380] ;  /* 0x0000e000ff1a7b82 */ /* 0x000f220000000a00 */
[----:B--2---:R-:W-:Y:S01]  /*50f0*/  STG.E desc[UR4][R4.64+0x5c], R21 ;  /* 0x00005c1504007986 */ /* 0x004fe2000c101904 */
[----:B0-----:R-:W-:-:S06]  /*5100*/  MOV R13, 0x1c ;  /* 0x0000001c000d7802 */ /* 0x001fcc0000000f00 */
[----:B------:R-:W0:Y:S01]  /*5110*/  LDC.64 R28, c[0x0][0x380] ;  /* 0x0000e000ff1c7b82 */ /* 0x000e220000000a00 */
[----:B-1----:R1:W-:Y:S07]  /*5120*/  STG.E desc[UR4][R22.64+0x60], R0 ;  /* 0x0000600016007986 */ /* 0x0023ee000c101904 */
[----:B------:R-:W2:Y:S01]  /*5130*/  LDC.64 R2, c[0x0][0x380] ;  /* 0x0000e000ff027b82 */ /* 0x000ea20000000a00 */
[----:B---3--:R3:W-:Y:S01]  /*5140*/  STG.E desc[UR4][R24.64+0x64], R7 ;  /* 0x0000640718007986 */ /* 0x0087e2000c101904 */
[----:B-1----:R-:W-:-:S02]  /*5150*/  HFMA2 R23, -RZ, RZ, 0, 1.78813934326171875e-06 ;  /* 0x0000001eff177431 */ /* 0x002fc400000001ff */
[----:B------:R-:W-:-:S04]  /*5160*/  IMAD.MOV.U32 R0, RZ, RZ, 0x1d ;  /* 0x0000001dff007424 */ /* 0x000fc800078e00ff */
[----:B------:R-:W1:Y:S01]  /*5170*/  LDC.64 R14, c[0x0][0x380] ;  /* 0x0000e000ff0e7b82 */ /* 0x000e620000000a00 */
[----:B----4-:R4:W-:Y:S01]  /*5180*/  STG.E desc[UR4][R26.64+0x68], R9 ;  /* 0x000068091a007986 */ /* 0x0109e2000c101904 */
[----:B---3--:R-:W-:-:S06]  /*5190*/  IMAD.MOV.U32 R25, RZ, RZ, 0x1f ;  /* 0x0000001fff197424 */ /* 0x008fcc00078e00ff */
[----:B------:R-:W3:Y:S01]  /*51a0*/  LDC.64 R16, c[0x0][0x380] ;  /* 0x0000e000ff107b82 */ /* 0x000ee20000000a00 */
[----:B0-----:R0:W-:Y:S01]  /*51b0*/  STG.E desc[UR4][R28.64+0x6c], R11 ;  /* 0x00006c0b1c007986 */ /* 0x0011e2000c101904 */
[----:B----4-:R-:W-:-:S06]  /*51c0*/  MOV R27, 0x20 ;  /* 0x00000020001b7802 */ /* 0x010fcc0000000f00 */
[----:B------:R-:W4:Y:S01]  /*51d0*/  LDC.64 R18, c[0x0][0x380] ;  /* 0x0000e000ff127b82 */ /* 0x000f220000000a00 */
[----:B--2---:R-:W-:Y:S01]  /*51e0*/  STG.E desc[UR4][R2.64+0x70], R13 ;  /* 0x0000700d02007986 */ /* 0x004fe2000c101904 */
[----:B0-----:R-:W-:-:S06]  /*51f0*/  IMAD.MOV.U32 R29, RZ, RZ, 0x21 ;  /* 0x00000021ff1d7424 */ /* 0x001fcc00078e00ff */
[----:B------:R-:W0:Y:S01]  /*5200*/  LDC.64 R20, c[0x0][0x380] ;  /* 0x0000e000ff147b82 */ /* 0x000e220000000a00 */
[----:B-1----:R1:W-:Y:S07]  /*5210*/  STG.E desc[UR4][R14.64+0x74], R0 ;  /* 0x000074000e007986 */ /* 0x0023ee000c101904 */
[----:B------:R-:W2:Y:S01]  /*5220*/  LDC.64 R4, c[0x0][0x380] ;  /* 0x0000e000ff047b82 */ /* 0x000ea20000000a00 */
[----:B---3--:R3:W-:Y:S01]  /*5230*/  STG.E desc[UR4][R16.64+0x78], R23 ;  /* 0x0000781710007986 */ /* 0x0087e2000c101904 */
[----:B-1----:R-:W-:-:S02]  /*5240*/  HFMA2 R0, -RZ, RZ, 0, 2.02655792236328125e-06 ;  /* 0x00000022ff007431 */ /* 0x002fc400000001ff */
[----:B------:R-:W-:-:S04]  /*5250*/  IMAD.MOV.U32 R15, RZ, RZ, 0x23 ;  /* 0x00000023ff0f7424 */ /* 0x000fc800078e00ff */
[----:B------:R-:W1:Y:S01]  /*5260*/  LDC.64 R6, c[0x0][0x380] ;  /* 0x0000e000ff067b82 */ /* 0x000e620000000a00 */
[----:B----4-:R4:W-:Y:S01]  /*5270*/  STG.E desc[UR4][R18.64+0x7c], R25 ;  /* 0x00007c1912007986 */ /* 0x0109e2000c101904 */
[----:B---3--:R-:W-:-:S06]  /*5280*/  HFMA2 R17, -RZ, RZ, 0, 2.1457672119140625e-06 ;  /* 0x00000024ff117431 */ /* 0x008fcc00000001ff */
        /* <DEDUP_REMOVED lines=10> */
[----:B-1----:R-:W-:-:S02]  /*5330*/  HFMA2 R7, -RZ, RZ, 0, 2.384185791015625e-06 ;  /* 0x00000028ff077431 */ /* 0x002fc400000001ff */
        /* <DEDUP_REMOVED lines=14> */
[----:B-1----:R-:W-:-:S02]  /*5420*/  HFMA2 R0, -RZ, RZ, 0, 2.6226043701171875e-06 ;  /* 0x0000002cff007431 */ /* 0x002fc400000001ff */
[----:B------:R-:W-:-:S04]  /*5430*/  IMAD.MOV.U32 R23, RZ, RZ, 0x2d ;  /* 0x0000002dff177424 */ /* 0x000fc800078e00ff */
[----:B------:R-:W1:Y:S01]  /*5440*/  LDC.64 R14, c[0x0][0x380] ;  /* 0x0000e000ff0e7b82 */ /* 0x000e620000000a00 */
[----:B----4-:R4:W-:Y:S01]  /*5450*/  STG.E desc[UR4][R26.64+0xa4], R9 ;  /* 0x0000a4091a007986 */ /* 0x0109e2000c101904 */
[----:B---3--:R-:W-:-:S06]  /*5460*/  HFMA2 R25, -RZ, RZ, 0, 2.74181365966796875e-06 ;  /* 0x0000002eff197431 */ /* 0x008fcc00000001ff */
        /* <DEDUP_REMOVED lines=10> */
[----:B-1----:R-:W-:-:S02]  /*5510*/  HFMA2 R15, -RZ, RZ, 0, 2.98023223876953125e-06 ;  /* 0x00000032ff0f7431 */ /* 0x002fc400000001ff */
        /* <DEDUP_REMOVED lines=14> */
[----:B-1----:R-:W-:-:S02]  /*5600*/  HFMA2 R0, -RZ, RZ, 0, 3.21865081787109375e-06 ;  /* 0x00000036ff007431 */ /* 0x002fc400000001ff */
[----:B------:R-:W-:-:S04]  /*5610*/  IMAD.MOV.U32 R7, RZ, RZ, 0x37 ;  /* 0x00000037ff077424 */ /* 0x000fc800078e00ff */
[----:B------:R-:W1:Y:S01]  /*5620*/  LDC.64 R22, c[0x0][0x380] ;  /* 0x0000e000ff167b82 */ /* 0x000e620000000a00 */
[----:B----4-:R4:W-:Y:S01]  /*5630*/  STG.E desc[UR4][R10.64+0xcc], R17 ;  /* 0x0000cc110a007986 */ /* 0x0109e2000c101904 */
[----:B---3--:R-:W-:-:S06]  /*5640*/  HFMA2 R9, -RZ, RZ, 0, 3.337860107421875e-06 ;  /* 0x00000038ff097431 */ /* 0x008fcc00000001ff */
        /* <DEDUP_REMOVED lines=10> */
[----:B-1----:R-:W-:-:S02]  /*56f0*/  HFMA2 R23, -RZ, RZ, 0, 3.5762786865234375e-06 ;  /* 0x0000003cff177431 */ /* 0x002fc400000001ff */
        /* <DEDUP_REMOVED lines=14> */
[----:B-1----:R-:W-:-:S02]  /*57e0*/  HFMA2 R0, -RZ, RZ, 0, 3.814697265625e-06 ;  /* 0x00000040ff007431 */ /* 0x002fc400000001ff */
[----:B------:R-:W-:-:S04]  /*57f0*/  IMAD.MOV.U32 R15, RZ, RZ, 0x41 ;  /* 0x00000041ff0f7424 */ /* 0x000fc800078e00ff */
[----:B------:R-:W1:Y:S01]  /*5800*/  LDC.64 R6, c[0x0][0x380] ;  /* 0x0000e000ff067b82 */ /* 0x000e620000000a00 */
[----:B----4-:R4:W-:Y:S01]  /*5810*/  STG.E desc[UR4][R18.64+0xf4], R25 ;  /* 0x0000f41912007986 */ /* 0x0109e2000c101904 */
[----:B---3--:R-:W-:-:S06]  /*5820*/  HFMA2 R17, -RZ, RZ, 0, 3.93390655517578125e-06 ;  /* 0x00000042ff117431 */ /* 0x008fcc00000001ff */
        /* <DEDUP_REMOVED lines=10> */
[----:B-1----:R-:W-:-:S02]  /*58d0*/  HFMA2 R7, -RZ, RZ, 0, 4.17232513427734375e-06 ;  /* 0x00000046ff077431 */ /* 0x002fc400000001ff */
        /* <DEDUP_REMOVED lines=14> */
[----:B-1----:R-:W-:-:S02]  /*59c0*/  HFMA2 R0, -RZ, RZ, 0, 4.41074371337890625e-06 ;  /* 0x0000004aff007431 */ /* 0x002fc400000001ff */
[----:B------:R-:W-:-:S04]  /*59d0*/  IMAD.MOV.U32 R23, RZ, RZ, 0x4b ;  /* 0x0000004bff177424 */ /* 0x000fc800078e00ff */
[----:B------:R-:W1:Y:S01]  /*59e0*/  LDC.64 R14, c[0x0][0x380] ;  /* 0x0000e000ff0e7b82 */ /* 0x000e620000000a00 */
[----:B----4-:R4:W-:Y:S01]  /*59f0*/  STG.E desc[UR4][R26.64+0x11c], R9 ;  /* 0x00011c091a007986 */ /* 0x0109e2000c101904 */
[----:B---3--:R-:W-:-:S06]  /*5a00*/  HFMA2 R25, -RZ, RZ, 0, 4.5299530029296875e-06 ;  /* 0x0000004cff197431 */ /* 0x008fcc00000001ff */
        /* <DEDUP_REMOVED lines=10> */
[----:B-1----:R-:W-:-:S02]  /*5ab0*/  HFMA2 R15, -RZ, RZ, 0, 4.76837158203125e-06 ;  /* 0x00000050ff0f7431 */ /* 0x002fc400000001ff */
        /* <DEDUP_REMOVED lines=14> */
[----:B-1----:R-:W-:-:S02]  /*5ba0*/  HFMA2 R0, -RZ, RZ, 0, 5.0067901611328125e-06 ;  /* 0x00000054ff007431 */ /* 0x002fc400000001ff */
[----:B------:R-:W-:-:S04]  /*5bb0*/  IMAD.MOV.U32 R7, RZ, RZ, 0x55 ;  /* 0x00000055ff077424 */ /* 0x000fc800078e00ff */
[----:B------:R-:W1:Y:S01]  /*5bc0*/  LDC.64 R22, c[0x0][0x380] ;  /* 0x0000e000ff167b82 */ /* 0x000e620000000a00 */
[----:B----4-:R4:W-:Y:S01]  /*5bd0*/  STG.E desc[UR4][R10.64+0x144], R17 ;  /* 0x000144110a007986 */ /* 0x0109e2000c101904 */
[----:B---3--:R-:W-:-:S06]  /*5be0*/  HFMA2 R9, -RZ, RZ, 0, 5.12599945068359375e-06 ;  /* 0x00000056ff097431 */ /* 0x008fcc00000001ff */
        /* <DEDUP_REMOVED lines=10> */
[----:B-1----:R-:W-:-:S02]  /*5c90*/  HFMA2 R23, -RZ, RZ, 0, 5.36441802978515625e-06 ;  /* 0x0000005aff177431 */ /* 0x002fc400000001ff */
        /* <DEDUP_REMOVED lines=14> */
[----:B-1----:R-:W-:-:S02]  /*5d80*/  HFMA2 R0, -RZ, RZ, 0, 5.60283660888671875e-06 ;  /* 0x0000005eff007431 */ /* 0x002fc400000001ff */
[----:B------:R-:W-:-:S04]  /*5d90*/  IMAD.MOV.U32 R15, RZ, RZ, 0x5f ;  /* 0x0000005fff0f7424 */ /* 0x000fc800078e00ff */
[----:B------:R-:W1:Y:S01]  /*5da0*/  LDC.64 R6, c[0x0][0x380] ;  /* 0x0000e000ff067b82 */ /* 0x000e620000000a00 */
[----:B----4-:R4:W-:Y:S01]  /*5db0*/  STG.E desc[UR4][R18.64+0x16c], R25 ;  /* 0x00016c1912007986 */ /* 0x0109e2000c101904 */
[----:B---3--:R-:W-:-:S06]  /*5dc0*/  HFMA2 R17, -RZ, RZ, 0, 5.7220458984375e-06 ;  /* 0x00000060ff117431 */ /* 0x008fcc00000001ff */
        /* <DEDUP_REMOVED lines=10> */
[----:B-1----:R-:W-:-:S02]  /*5e70*/  HFMA2 R7, -RZ, RZ, 0, 5.9604644775390625e-06 ;  /* 0x00000064ff077431 */ /* 0x002fc400000001ff */
        /* <DEDUP_REMOVED lines=14> */
[----:B-1----:R-:W-:-:S02]  /*5f60*/  HFMA2 R0, -RZ, RZ, 0, 6.198883056640625e-06 ;  /* 0x00000068ff007431 */ /* 0x002fc400000001ff */
[----:B------:R-:W-:-:S04]  /*5f70*/  IMAD.MOV.U32 R23, RZ, RZ, 0x69 ;  /* 0x00000069ff177424 */ /* 0x000fc800078e00ff */
[----:B------:R-:W1:Y:S01]  /*5f80*/  LDC.64 R14, c[0x0][0x380] ;  /* 0x0000e000ff0e7b82 */ /* 0x000e620000000a00 */
[----:B----4-:R4:W-:Y:S01]  /*5f90*/  STG.E desc[UR4][R26.64+0x194], R9 ;  /* 0x000194091a007986 */ /* 0x0109e2000c101904 */
[----:B---3--:R-:W-:-:S06]  /*5fa0*/  HFMA2 R25, -RZ, RZ, 0, 6.31809234619140625e-06 ;  /* 0x0000006aff197431 */ /* 0x008fcc00000001ff */
        /* <DEDUP_REMOVED lines=10> */
[----:B-1----:R-:W-:-:S02]  /*6050*/  HFMA2 R15, -RZ, RZ, 0, 6.55651092529296875e-06 ;  /* 0x0000006eff0f7431 */ /* 0x002fc400000001ff */
        /* <DEDUP_REMOVED lines=14> */
[----:B-1----:R-:W-:-:S02]  /*6140*/  HFMA2 R0, -RZ, RZ, 0, 6.79492950439453125e-06 ;  /* 0x00000072ff007431 */ /* 0x002fc400000001ff */
[----:B------:R-:W-:-:S04]  /*6150*/  IMAD.MOV.U32 R5, RZ, RZ, 0x73 ;  /* 0x00000073ff057424 */ /* 0x000fc800078e00ff */
[----:B------:R-:W1:Y:S01]  /*6160*/  LDC.64 R22, c[0x0][0x380] ;  /* 0x0000e000ff167b82 */ /* 0x000e620000000a00 */
[----:B----4-:R4:W-:Y:S01]  /*6170*/  STG.E desc[UR4][R8.64+0x1bc], R17 ;  /* 0x0001bc1108007986 */ /* 0x0109e2000c101904 */
[----:B---3--:R-:W-:-:S06]  /*6180*/  HFMA2 R7, -RZ, RZ, 0, 6.9141387939453125e-06 ;  /* 0x00000074ff077431 */ /* 0x008fcc00000001ff */
        /* <DEDUP_REMOVED lines=10> */
[----:B-1----:R-:W-:-:S02]  /*6230*/  HFMA2 R23, -RZ, RZ, 0, 7.152557373046875e-06 ;  /* 0x00000078ff177431 */ /* 0x002fc400000001ff */
        /* <DEDUP_REMOVED lines=14> */
[----:B-1----:R-:W-:-:S06]  /*6320*/  HFMA2 R0, -RZ, RZ, 0, 7.3909759521484375e-06 ;  /* 0x0000007cff007431 */ /* 0x002fcc00000001ff */
[----:B------:R-:W1:Y:S01]  /*6330*/  LDC.64 R8, c[0x0][0x380] ;  /* 0x0000e000ff087b82 */ /* 0x000e620000000a00 */
[----:B----4-:R4:W-:Y:S01]  /*6340*/  STG.E desc[UR4][R16.64+0x1e4], R25 ;  /* 0x0001e41910007986 */ /* 0x0109e2000c101904 */
[----:B---3--:R-:W-:Y:S02]  /*6350*/  HFMA2 R14, -RZ, RZ, 0, 7.51018524169921875e-06 ;  /* 0x0000007eff0e7431 */ /* 0x008fe400000001ff */
[----:B------:R-:W-:-:S04]  /*6360*/  IMAD.MOV.U32 R15, RZ, RZ, 0x7d ;  /* 0x0000007dff0f7424 */ /* 0x000fc800078e00ff */
        /* <DEDUP_REMOVED lines=10> */
[----:B-1----:R-:W-:-:S02]  /*6410*/  HFMA2 R9, -RZ, RZ, 0, 7.74860382080078125e-06 ;  /* 0x00000082ff097431 */ /* 0x002fc400000001ff */
[----:B------:R-:W-:-:S04]  /*6420*/  IMAD.MOV.U32 R0, RZ, RZ, 0x81 ;  /* 0x00000081ff007424 */ /* 0x000fc800078e00ff */
[----:B------:R-:W1:Y:S01]  /*6430*/  LDC.64 R24, c[0x0][0x380] ;  /* 0x0000e000ff187b82 */ /* 0x000e620000000a00 */
[----:B----4-:R4:W-:Y:S01]  /*6440*/  STG.E desc[UR4][R6.64+0x1f8], R14 ;  /* 0x0001f80e06007986 */ /* 0x0109e2000c101904 */
[----:B---3--:R-:W-:Y:S02]  /*6450*/  IMAD.MOV.U32 R5, RZ, RZ, 0x83 ;  /* 0x00000083ff057424 */ /* 0x008fe400078e00ff */
[----:B------:R-:W-:-:S04]  /*6460*/  IMAD.MOV.U32 R4, RZ, RZ, 0x85 ;  /* 0x00000085ff047424 */ /* 0x000fc800078e00ff */
[----:B------:R-:W3:Y:S01]  /*6470*/  LDC.64 R12, c[0x0][0x380] ;  /* 0x0000e000ff0c7b82 */ /* 0x000ee20000000a00 */
[----:B0-----:R-:W-:Y:S01]  /*6480*/  STG.E desc[UR4][R2.64+0x1fc], R17 ;  /* 0x0001fc1102007986 */ /* 0x001fe2000c101904 */
[----:B----4-:R-:W-:-:S06]  /*6490*/  MOV R7, 0x84 ;  /* 0x0000008400077802 */ /* 0x010fcc0000000f00 */
[----:B------:R-:W0:Y:S01]  /*64a0*/  LDC.64 R22, c[0x0][0x380] ;  /* 0x0000e000ff167b82 */ /* 0x000e220000000a00 */
[----:B--2---:R-:W-:Y:S07]  /*64b0*/  STG.E desc[UR4][R10.64+0x200], R19 ;  /* 0x000200130a007986 */ /* 0x004fee000c101904 */
[----:B------:R-:W2:Y:S01]  /*64c0*/  LDC.64 R28, c[0x0][0x380] ;  /* 0x0000e000ff1c7b82 */ /* 0x000ea20000000a00 */
[----:B-1----:R1:W-:Y:S07]  /*64d0*/  STG.E desc[UR4][R24.64+0x204], R0 ;  /* 0x0002040018007986 */ /* 0x0023ee000c101904 */
[----:B------:R-:W4:Y:S01]  /*64e0*/  LDC.64 R26, c[0x0][0x380] ;  /* 0x0000e000ff1a7b82 */ /* 0x000f220000000a00 */
[----:B---3--:R-:W-:Y:S01]  /*64f0*/  STG.E desc[UR4][R12.64+0x208], R9 ;  /* 0x000208090c007986 */ /* 0x008fe2000c101904 */
[----:B-1----:R-:W-:-:S02]  /*6500*/  HFMA2 R0, -RZ, RZ, 0, 7.98702239990234375e-06 ;  /* 0x00000086ff007431 */ /* 0x002fc400000001ff */
[----:B------:R-:W-:Y:S02]  /*6510*/  IMAD.MOV.U32 R25, RZ, RZ, 0x87 ;  /* 0x00000087ff197424 */ /* 0x000fe400078e00ff */
[----:B------:R-:W-:Y:S02]  /*6520*/  HFMA2 R24, -RZ, RZ, 0, 8.106231689453125e-06 ;  /* 0x00000088ff187431 */ /* 0x000fe400000001ff */
[----:B------:R-:W1:Y:S01]  /*6530*/  LDC.64 R18, c[0x0][0x380] ;  /* 0x0000e000ff127b82 */ /* 0x000e620000000a00 */
[----:B0-----:R0:W-:Y:S07]  /*6540*/  STG.E desc[UR4][R22.64+0x20c], R5 ;  /* 0x00020c0516007986 */ /* 0x0011ee000c101904 */
[----:B------:R-:W3:Y:S01]  /*6550*/  LDC.64 R14, c[0x0][0x380] ;  /* 0x0000e000ff0e7b82 */ /* 0x000ee20000000a00 */
[----:B--2---:R2:W-:Y:S01]  /*6560*/  STG.E desc[UR4][R28.64+0x210], R7 ;  /* 0x000210071c007986 */ /* 0x0045e2000c101904 */
[----:B0-----:R-:W-:-:S06]  /*6570*/  IMAD.MOV.U32 R23, RZ, RZ, 0x89 ;  /* 0x00000089ff177424 */ /* 0x001fcc00078e00ff */
[----:B------:R-:W0:Y:S01]  /*6580*/  LDC.64 R16, c[0x0][0x380] ;  /* 0x0000e000ff107b82 */ /* 0x000e220000000a00 */
[----:B----4-:R-:W-:Y:S01]  /*6590*/  STG.E desc[UR4][R26.64+0x214], R4 ;  /* 0x000214041a007986 */ /* 0x010fe2000c101904 */
[----:B--2---:R-:W-:-:S06]  /*65a0*/  MOV R29, 0x8a ;  /* 0x0000008a001d7802 */ /* 0x004fcc0000000f00 */
[----:B------:R-:W2:Y:S01]  /*65b0*/  LDC.64 R2, c[0x0][0x380] ;  /* 0x0000e000ff027b82 */ /* 0x000ea20000000a00 */
[----:B-1----:R1:W-:Y:S07]  /*65c0*/  STG.E desc[UR4][R18.64+0x218], R0 ;  /* 0x0002180012007986 */ /* 0x0023ee000c101904 */
[----:B------:R-:W4:Y:S01]  /*65d0*/  LDC.64 R20, c[0x0][0x380] ;  /* 0x0000e000ff147b82 */ /* 0x000f220000000a00 */
[----:B---3--:R3:W-:Y:S01]  /*65e0*/  STG.E desc[UR4][R14.64+0x21c], R25 ;  /* 0x00021c190e007986 */ /* 0x0087e2000c101904 */
[----:B-1----:R-:W-:-:S02]  /*65f0*/  HFMA2 R19, -RZ, RZ, 0, 8.3446502685546875e-06 ;  /* 0x0000008cff137431 */ /* 0x002fc400000001ff */
[----:B------:R-:W-:-:S04]  /*6600*/  IMAD.MOV.U32 R0, RZ, RZ, 0x8b ;  /* 0x0000008bff007424 */ /* 0x000fc800078e00ff */
[----:B------:R-:W1:Y:S01]  /*6610*/  LDC.64 R4, c[0x0][0x380] ;  /* 0x0000e000ff047b82 */ /* 0x000e620000000a00 */
[----:B0-----:R0:W-:Y:S01]  /*6620*/  STG.E desc[UR4][R16.64+0x220], R24 ;  /* 0x0002201810007986 */ /* 0x0011e2000c101904 */
[----:B---3--:R-:W-:Y:S02]  /*6630*/  IMAD.MOV.U32 R15, RZ, RZ, 0x8d ;  /* 0x0000008dff0f7424 */ /* 0x008fe400078e00ff */
[----:B------:R-:W-:-:S04]  /*6640*/  IMAD.MOV.U32 R14, RZ, RZ, 0x8f ;  /* 0x0000008fff0e7424 */ /* 0x000fc800078e00ff */
[----:B------:R-:W3:Y:S01]  /*6650*/  LDC.64 R10, c[0x0][0x380] ;  /* 0x0000e000ff0a7b82 */ /* 0x000ee20000000a00 */
[----:B--2---:R-:W-:Y:S01]  /*6660*/  STG.E desc[UR4][R2.64+0x224], R23 ;  /* 0x0002241702007986 */ /* 0x004fe2000c101904 */
[----:B0-----:R-:W-:-:S06]  /*6670*/  MOV R17, 0x8e ;  /* 0x0000008e00117802 */ /* 0x001fcc0000000f00 */
[----:B------:R-:W0:Y:S01]  /*6680*/  LDC.64 R12, c[0x0][0x380] ;  /* 0x0000e000ff0c7b82 */ /* 0x000e220000000a00 */
[----:B----4-:R-:W-:Y:S07]  /*6690*/  STG.E desc[UR4][R20.64+0x228], R29 ;  /* 0x0002281d14007986 */ /* 0x010fee000c101904 */
[----:B------:R-:W2:Y:S01]  /*66a0*/  LDC.64 R8, c[0x0][0x380] ;  /* 0x0000e000ff087b82 */ /* 0x000ea20000000a00 */
[----:B-1----:R1:W-:Y:S07]  /*66b0*/  STG.E desc[UR4][R4.64+0x22c], R0 ;  /* 0x00022c0004007986 */ /* 0x0023ee000c101904 */
[----:B------:R-:W4:Y:S01]  /*66c0*/  LDC.64 R6, c[0x0][0x380] ;  /* 0x0000e000ff067b82 */ /* 0x000f220000000a00 */
[----:B---3--:R3:W-:Y:S01]  /*66d0*/  STG.E desc[UR4][R10.64+0x230], R19 ;  /* 0x000230130a007986 */ /* 0x0087e2000c101904 */
[----:B-1----:R-:W-:-:S06]  /*66e0*/  HFMA2 R0, -RZ, RZ, 0, 8.58306884765625e-06 ;  /* 0x00000090ff007431 */ /* 0x002fcc00000001ff */
[----:B------:R-:W1:Y:S01]  /*66f0*/  LDC.64 R28, c[0x0][0x380] ;  /* 0x0000e000ff1c7b82 */ /* 0x000e620000000a00 */
[----:B0-----:R0:W-:Y:S01]  /*6700*/  STG.E desc[UR4][R12.64+0x234], R15 ;  /* 0x0002340f0c007986 */ /* 0x0011e2000c101904 */
[----:B---3--:R-:W-:-:S06]  /*6710*/  HFMA2 R11, -RZ, RZ, 0, 8.70227813720703125e-06 ;  /* 0x00000092ff0b7431 */ /* 0x008fcc00000001ff */
[----:B------:R-:W3:Y:S01]  /*6720*/  LDC.64 R24, c[0x0][0x380] ;  /* 0x0000e000ff187b82 */ /* 0x000ee20000000a00 */
[----:B--2---:R2:W-:Y:S01]  /*6730*/  STG.E desc[UR4][R8.64+0x238], R17 ;  /* 0x0002381108007986 */ /* 0x0045e2000c101904 */
[----:B0-----:R-:W-:-:S06]  /*6740*/  IMAD.MOV.U32 R13, RZ, RZ, 0x93 ;  /* 0x00000093ff0d7424 */ /* 0x001fcc00078e00ff */
[----:B------:R-:W0:Y:S01]  /*6750*/  LDC.64 R22, c[0x0][0x380] ;  /* 0x0000e000ff167b82 */ /* 0x000e220000000a00 */
[----:B----4-:R4:W-:Y:S01]  /*6760*/  STG.E desc[UR4][R6.64+0x23c], R14 ;  /* 0x00023c0e06007986 */ /* 0x0109e2000c101904 */
[----:B--2---:R-:W-:-:S06]  /*6770*/  MOV R9, 0x94 ;  /* 0x0000009400097802 */ /* 0x004fcc0000000f00 */
[----:B------:R-:W2:Y:S01]  /*6780*/  LDC.64 R26, c[0x0][0x380] ;  /* 0x0000e000ff1a7b82 */ /* 0x000ea20000000a00 */
[----:B-1----:R1:W-:Y:S01]  /*6790*/  STG.E desc[UR4][R28.64+0x240], R0 ;  /* 0x000240001c007986 */ /* 0x0023e2000c101904 */
[----:B----4-:R-:W-:-:S06]  /*67a0*/  IMAD.MOV.U32 R7, RZ, RZ, 0x91 ;  /* 0x00000091ff077424 */ /* 0x010fcc00078e00ff */
[----:B------:R-:W4:Y:S01]  /*67b0*/  LDC.64 R2, c[0x0][0x380] ;  /* 0x0000e000ff027b82 */ /* 0x000f220000000a00 */
[----:B---3--:R3:W-:Y:S01]  /*67c0*/  STG.E desc[UR4][R24.64+0x244], R7 ;  /* 0x0002440718007986 */ /* 0x0087e2000c101904 */
[----:B-1----:R-:W-:Y:S02]  /*67d0*/  HFMA2 R29, -RZ, RZ, 0, 8.94069671630859375e-06 ;  /* 0x00000096ff1d7431 */ /* 0x002fe400000001ff */
[----:B------:R-:W-:-:S04]  /*67e0*/  IMAD.MOV.U32 R0, RZ, RZ, 0x95 ;  /* 0x00000095ff007424 */ /* 0x000fc800078e00ff */
[----:B------:R-:W1:Y:S01]  /*67f0*/  LDC.64 R16, c[0x0][0x380] ;  /* 0x0000e000ff107b82 */ /* 0x000e620000000a00 */
[----:B0-----:R0:W-:Y:S01]  /*6800*/  STG.E desc[UR4][R22.64+0x248], R11 ;  /* 0x0002480b16007986 */ /* 0x0011e2000c101904 */
[----:B---3--:R-:W-:-:S06]  /*6810*/  IMAD.MOV.U32 R25, RZ, RZ, 0x97 ;  /* 0x00000097ff197424 */ /* 0x008fcc00078e00ff */
[----:B------:R-:W3:Y:S01]  /*6820*/  LDC.64 R4, c[0x0][0x380] ;  /* 0x0000e000ff047b82 */ /* 0x000ee20000000a00 */
[----:B--2---:R2:W-:Y:S01]  /*6830*/  STG.E desc[UR4][R26.64+0x24c], R13 ;  /* 0x00024c0d1a007986 */ /* 0x0045e2000c101904 */
[----:B0-----:R-:W-:-:S06]  /*6840*/  MOV R23, 0x98 ;  /* 0x0000009800177802 */ /* 0x001fcc0000000f00 */
[----:B------:R-:W0:Y:S01]  /*6850*/  LDC.64 R14, c[0x0][0x380] ;  /* 0x0000e000ff0e7b82 */ /* 0x000e220000000a00 */
[----:B----4-:R-:W-:Y:S01]  /*6860*/  STG.E desc[UR4][R2.64+0x250], R9 ;  /* 0x0002500902007986 */ /* 0x010fe2000c101904 */
[----:B--2---:R-:W-:-:S06]  /*6870*/  IMAD.MOV.U32 R27, RZ, RZ, 0x99 ;  /* 0x00000099ff1b7424 */ /* 0x004fcc00078e00ff */
[----:B------:R-:W2:Y:S01]  /*6880*/  LDC.64 R20, c[0x0][0x380] ;  /* 0x0000e000ff147b82 */ /* 0x000ea20000000a00 */
[----:B-1----:R1:W-:Y:S07]  /*6890*/  STG.E desc[UR4][R16.64+0x254], R0 ;  /* 0x0002540010007986 */ /* 0x0023ee000c101904 */
[----:B------:R-:W4:Y:S01]  /*68a0*/  LDC.64 R18, c[0x0][0x380] ;  /* 0x0000e000ff127b82 */ /* 0x000f220000000a00 */
[----:B---3--:R-:W-:Y:S01]  /*68b0*/  STG.E desc[UR4][R4.64+0x258], R29 ;  /* 0x0002581d04007986 */ /* 0x008fe2000c101904 */
[----:B-1----:R-:W-:-:S02]  /*68c0*/  HFMA2 R0, -RZ, RZ, 0, 9.17911529541015625e-06 ;  /* 0x0000009aff007431 */ /* 0x002fc400000001ff */
[----:B------:R-:W-:Y:S02]  /*68d0*/  IMAD.MOV.U32 R17, RZ, RZ, 0x9b ;  /* 0x0000009bff117424 */ /* 0x000fe400078e00ff */
[----:B------:R-:W-:Y:S02]  /*68e0*/  HFMA2 R16, -RZ, RZ, 0, 9.2983245849609375e-06 ;  /* 0x0000009cff107431 */ /* 0x000fe400000001ff */
        /* <DEDUP_REMOVED lines=12> */
[----:B-1----:R-:W-:-:S02]  /*69b0*/  HFMA2 R11, -RZ, RZ, 0, 9.5367431640625e-06 ;  /* 0x000000a0ff0b7431 */ /* 0x002fc400000001ff */
[----:B------:R-:W-:-:S04]  /*69c0*/  IMAD.MOV.U32 R0, RZ, RZ, 0x9f ;  /* 0x0000009fff007424 */ /* 0x000fc800078e00ff */
[----:B------:R-:W1:Y:S01]  /*69d0*/  LDC.64 R22, c[0x0][0x380] ;  /* 0x0000e000ff167b82 */ /* 0x000e620000000a00 */
[----:B0-----:R0:W-:Y:S01]  /*69e0*/  STG.E desc[UR4][R6.64+0x270], R16 ;  /* 0x0002701006007986 */ /* 0x0011e2000c101904 */
[----:B---3--:R-:W-:-:S06]  /*69f0*/  IMAD.MOV.U32 R9, RZ, RZ, 0xa1 ;  /* 0x000000a1ff097424 */ /* 0x008fcc00078e00ff */
[----:B------:R-:W3:Y:S01]  /*6a00*/  LDC.64 R28, c[0x0][0x380] ;  /* 0x0000e000ff1c7b82 */ /* 0x000ee20000000a00 */
[----:B--2---:R-:W-:Y:S01]  /*6a10*/  STG.E desc[UR4][R2.64+0x274], R15 ;  /* 0x0002740f02007986 */ /* 0x004fe2000c101904 */
[----:B0-----:R-:W-:Y:S01]  /*6a20*/  MOV R7, 0xa2 ;  /* 0x000000a200077802 */ /* 0x001fe20000000f00 */
[----:B------:R-:W-:-:S05]  /*6a30*/  IMAD.MOV.U32 R6, RZ, RZ, 0xa3 ;  /* 0x000000a3ff067424 */ /* 0x000fca00078e00ff */
[----:B------:R-:W0:Y:S01]  /*6a40*/  LDC.64 R4, c[0x0][0x380] ;  /* 0x0000e000ff047b82 */ /* 0x000e220000000a00 */
[----:B----4-:R-:W-:Y:S07]  /*6a50*/  STG.E desc[UR4][R12.64+0x278], R21 ;  /* 0x000278150c007986 */ /* 0x010fee000c101904 */
[----:B------:R-:W2:Y:S01]  /*6a60*/  LDC.64 R26, c[0x0][0x380] ;  /* 0x0000e000ff1a7b82 */ /* 0x000ea20000000a00 */
[----:B-1----:R1:W-:Y:S07]  /*6a70*/  STG.E desc[UR4][R22.64+0x27c], R0 ;  /* 0x00027c0016007986 */ /* 0x0023ee000c101904 */
[----:B------:R-:W4:Y:S01]  /*6a80*/  LDC.64 R24, c[0x0][0x380] ;  /* 0x0000e000ff187b82 */ /* 0x000f220000000a00 */
[----:B---3--:R3:W-:Y:S01]  /*6a90*/  STG.E desc[UR4][R28.64+0x280], R11 ;  /* 0x0002800b1c007986 */ /* 0x0087e2000c101904 */
[----:B-1----:R-:W-:-:S02]  /*6aa0*/  HFMA2 R0, -RZ, RZ, 0, 9.7751617431640625e-06 ;  /* 0x000000a4ff007431 */ /* 0x002fc400000001ff */
[----:B------:R-:W-:-:S04]  /*6ab0*/  IMAD.MOV.U32 R23, RZ, RZ, 0xa5 ;  /* 0x000000a5ff177424 */ /* 0x000fc800078e00ff */
[----:B------:R-:W1:Y:S01]  /*6ac0*/  LDC.64 R20, c[0x0][0x380] ;  /* 0x0000e000ff147b82 */ /* 0x000e620000000a00 */
[----:B0-----:R-:W-:Y:S01]  /*6ad0*/  STG.E desc[UR4][R4.64+0x284], R9 ;  /* 0x0002840904007986 */ /* 0x001fe2000c101904 */
[----:B------:R-:W-:Y:S02]  /*6ae0*/  IMAD.MOV.U32 R22, RZ, RZ, 0xa7 ;  /* 0x000000a7ff167424 */ /* 0x000fe400078e00ff */
[----:B---3--:R-:W-:-:S04]  /*6af0*/  HFMA2 R29, -RZ, RZ, 0, 9.89437103271484375e-06 ;  /* 0x000000a6ff1d7431 */ /* 0x008fc800000001ff */
[----:B------:R-:W0:Y:S01]  /*6b00*/  LDC.64 R18, c[0x0][0x380] ;  /* 0x0000e000ff127b82 */ /* 0x000e220000000a00 */
[----:B--2---:R2:W-:Y:S07]  /*6b10*/  STG.E desc[UR4][R26.64+0x288], R7 ;  /* 0x000288071a007986 */ /* 0x0045ee000c101904 */
[----:B------:R-:W3:Y:S01]  /*6b20*/  LDC.64 R16, c[0x0][0x380] ;  /* 0x0000e000ff107b82 */ /* 0x000ee20000000a00 */
[----:B----4-:R-:W-:Y:S01]  /*6b30*/  STG.E desc[UR4][R24.64+0x28c], R6 ;  /* 0x00028c0618007986 */ /* 0x010fe2000c101904 */
[----:B--2---:R-:W-:-:S06]  /*6b40*/  MOV R27, 0xa8 ;  /* 0x000000a8001b7802 */ /* 0x004fcc0000000f00 */
[----:B------:R-:W2:Y:S01]  /*6b50*/  LDC.64 R14, c[0x0][0x380] ;  /* 0x0000e000ff0e7b82 */ /* 0x000ea20000000a00 */
[----:B-1----:R1:W-:Y:S07]  /*6b60*/  STG.E desc[UR4][R20.64+0x290], R0 ;  /* 0x0002900014007986 */ /* 0x0023ee000c101904 */
[----:B------:R-:W4:Y:S01]  /*6b70*/  LDC.64 R2, c[0x0][0x380] ;  /* 0x0000e000ff027b82 */ /* 0x000f220000000a00 */
[----:B0-----:R0:W-:Y:S01]  /*6b80*/  STG.E desc[UR4][R18.64+0x294], R23 ;  /* 0x0002941712007986 */ /* 0x0011e2000c101904 */
[----:B-1----:R-:W-:-:S06]  /*6b90*/  IMAD.MOV.U32 R0, RZ, RZ, 0xa9 ;  /* 0x000000a9ff007424 */ /* 0x002fcc00078e00ff */
[----:B------:R-:W1:Y:S01]  /*6ba0*/  LDC.64 R8, c[0x0][0x380] ;  /* 0x0000e000ff087b82 */ /* 0x000e620000000a00 */
[----:B---3--:R3:W-:Y:S01]  /*6bb0*/  STG.E desc[UR4][R16.64+0x298], R29 ;  /* 0x0002981d10007986 */ /* 0x0087e2000c101904 */
[----:B0-----:R-:W-:-:S06]  /*6bc0*/  IMAD.MOV.U32 R19, RZ, RZ, 0xab ;  /* 0x000000abff137424 */ /* 0x001fcc00078e00ff */
[----:B------:R-:W0:Y:S01]  /*6bd0*/  LDC.64 R4, c[0x0][0x380] ;  /* 0x0000e000ff047b82 */ /* 0x000e220000000a00 */
[----:B--2---:R2:W-:Y:S01]  /*6be0*/  STG.E desc[UR4][R14.64+0x29c], R22 ;  /* 0x00029c160e007986 */ /* 0x0045e2000c101904 */
[----:B---3--:R-:W-:-:S06]  /*6bf0*/  HFMA2 R17, -RZ, RZ, 0, 1.02519989013671875e-05 ;  /* 0x000000acff117431 */ /* 0x008fcc00000001ff */
[----:B------:R-:W3:Y:S01]  /*6c00*/  LDC.64 R6, c[0x0][0x380] ;  /* 0x0000e000ff067b82 */ /* 0x000ee20000000a00 */
[----:B----4-:R4:W-:Y:S01]  /*6c10*/  STG.E desc[UR4][R2.64+0x2a0], R27 ;  /* 0x0002a01b02007986 */ /* 0x0109e2000c101904 */
[----:B--2---:R-:W-:-:S06]  /*6c20*/  IMAD.MOV.U32 R15, RZ, RZ, 0xad ;  /* 0x000000adff0f7424 */ /* 0x004fcc00078e00ff */
[----:B------:R-:W2:Y:S01]  /*6c30*/  LDC.64 R12, c[0x0][0x380] ;  /* 0x0000e000ff0c7b82 */ /* 0x000ea20000000a00 */
[----:B-1----:R1:W-:Y:S01]  /*6c40*/  STG.E desc[UR4][R8.64+0x2a4], R0 ;  /* 0x0002a40008007986 */ /* 0x0023e2000c101904 */
[----:B----4-:R-:W-:-:S06]  /*6c50*/  HFMA2 R3, -RZ, RZ, 0, 1.013278961181640625e-05 ;  /* 0x000000aaff037431 */ /* 0x010fcc00000001ff */
[----:B------:R-:W4:Y:S01]  /*6c60*/  LDC.64 R10, c[0x0][0x380] ;  /* 0x0000e000ff0a7b82 */ /* 0x000f220000000a00 */
[----:B0-----:R-:W-:Y:S01]  /*6c70*/  STG.E desc[UR4][R4.64+0x2a8], R3 ;  /* 0x0002a80304007986 */ /* 0x001fe2000c101904 */
[----:B-1----:R-:W-:Y:S01]  /*6c80*/  MOV R9, 0xae ;  /* 0x000000ae00097802 */ /* 0x002fe20000000f00 */
[----:B------:R-:W-:Y:S02]  /*6c90*/  HFMA2 R8, -RZ, RZ, 0, 1.049041748046875e-05 ;  /* 0x000000b0ff087431 */ /* 0x000fe400000001ff */
[----:B------:R-:W-:-:S03]  /*6ca0*/  IMAD.MOV.U32 R0, RZ, RZ, 0xaf ;  /* 0x000000afff007424 */ /* 0x000fc600078e00ff */
[----:B------:R-:W0:Y:S01]  /*6cb0*/  LDC.64 R26, c[0x0][0x380] ;  /* 0x0000e000ff1a7b82 */ /* 0x000e220000000a00 */
[----:B---3--:R1:W-:Y:S07]  /*6cc0*/  STG.E desc[UR4][R6.64+0x2ac], R19 ;  /* 0x0002ac1306007986 */ /* 0x0083ee000c101904 */
[----:B------:R-:W3:Y:S01]  /*6cd0*/  LDC.64 R24, c[0x0][0x380] ;  /* 0x0000e000ff187b82 */ /* 0x000ee20000000a00 */
[----:B--2---:R-:W-:Y:S01]  /*6ce0*/  STG.E desc[UR4][R12.64+0x2b0], R17 ;  /* 0x0002b0110c007986 */ /* 0x004fe2000c101904 */
[----:B-1----:R-:W-:-:S06]  /*6cf0*/  IMAD.MOV.U32 R7, RZ, RZ, 0xb1 ;  /* 0x000000b1ff077424 */ /* 0x002fcc00078e00ff */
[----:B------:R-:W1:Y:S01]  /*6d00*/  LDC.64 R22, c[0x0][0x380] ;  /* 0x0000e000ff167b82 */ /* 0x000e620000000a00 */
[----:B----4-:R2:W-:Y:S07]  /*6d10*/  STG.E desc[UR4][R10.64+0x2b4], R15 ;  /* 0x0002b40f0a007986 */ /* 0x0105ee000c101904 */
[----:B------:R-:W4:Y:S01]  /*6d20*/  LDC.64 R28, c[0x0][0x380] ;  /* 0x0000e000ff1c7b82 */ /* 0x000f220000000a00 */
[----:B0-----:R-:W-:Y:S01]  /*6d30*/  STG.E desc[UR4][R26.64+0x2b8], R9 ;  /* 0x0002b8091a007986 */ /* 0x001fe2000c101904 */
[----:B--2---:R-:W-:-:S06]  /*6d40*/  MOV R11, 0xb2 ;  /* 0x000000b2000b7802 */ /* 0x004fcc0000000f00 */
[----:B------:R-:W0:Y:S01]  /*6d50*/  LDC.64 R20, c[0x0][0x380] ;  /* 0x0000e000ff147b82 */ /* 0x000e220000000a00 */
[----:B---3--:R2:W-:Y:S07]  /*6d60*/  STG.E desc[UR4][R24.64+0x2bc], R0 ;  /* 0x0002bc0018007986 */ /* 0x0085ee000c101904 */
[----:B------:R-:W3:Y:S01]  /*6d70*/  LDC.64 R2, c[0x0][0x380] ;  /* 0x0000e000ff027b82 */ /* 0x000ee20000000a00 */
[----:B-1----:R1:W-:Y:S01]  /*6d80*/  STG.E desc[UR4][R22.64+0x2c0], R8 ;  /* 0x0002c00816007986 */ /* 0x0023e2000c101904 */
[----:B--2---:R-:W-:-:S02]  /*6d90*/  IMAD.MOV.U32 R0, RZ, RZ, 0xb3 ;  /* 0x000000b3ff007424 */ /* 0x004fc400078e00ff */
[----:B------:R-:W-:-:S04]  /*6da0*/  IMAD.MOV.U32 R25, RZ, RZ, 0xb5 ;  /* 0x000000b5ff197424 */ /* 0x000fc800078e00ff */
[----:B------:R-:W2:Y:S01]  /*6db0*/  LDC.64 R18, c[0x0][0x380] ;  /* 0x0000e000ff127b82 */ /* 0x000ea20000000a00 */
[----:B----4-:R4:W-:Y:S01]  /*6dc0*/  STG.E desc[UR4][R28.64+0x2c4], R7 ;  /* 0x0002c4071c007986 */ /* 0x0109e2000c101904 */
[----:B-1----:R-:W-:-:S06]  /*6dd0*/  HFMA2 R23, -RZ, RZ, 0, 1.084804534912109375e-05 ;  /* 0x000000b6ff177431 */ /* 0x002fcc00000001ff */
[----:B------:R-:W1:Y:S01]  /*6de0*/  LDC.64 R4, c[0x0][0x380] ;  /* 0x0000e000ff047b82 */ /* 0x000e620000000a00 */
[----:B0-----:R0:W-:Y:S01]  /*6df0*/  STG.E desc[UR4][R20.64+0x2c8], R11 ;  /* 0x0002c80b14007986 */ /* 0x0011e2000c101904 */
[----:B----4-:R-:W-:-:S06]  /*6e00*/  IMAD.MOV.U32 R29, RZ, RZ, 0xb7 ;  /* 0x000000b7ff1d7424 */ /* 0x010fcc00078e00ff */
[----:B------:R-:W4:Y:S01]  /*6e10*/  LDC.64 R16, c[0x0][0x380] ;  /* 0x0000e000ff107b82 */ /* 0x000f220000000a00 */
[----:B---3--:R3:W-:Y:S01]  /*6e20*/  STG.E desc[UR4][R2.64+0x2cc], R0 ;  /* 0x0002cc0002007986 */ /* 0x0087e2000c101904 */
[----:B0-----:R-:W-:-:S06]  /*6e30*/  HFMA2 R21, -RZ, RZ, 0, 1.07288360595703125e-05 ;  /* 0x000000b4ff157431 */ /* 0x001fcc00000001ff */
[----:B------:R-:W0:Y:S01]  /*6e40*/  LDC.64 R14, c[0x0][0x380] ;  /* 0x0000e000ff0e7b82 */ /* 0x000e220000000a00 */
[----:B--2---:R2:W-:Y:S01]  /*6e50*/  STG.E desc[UR4][R18.64+0x2d0], R21 ;  /* 0x0002d01512007986 */ /* 0x0045e2000c101904 */
[----:B---3--:R-:W-:-:S06]  /*6e60*/  IMAD.MOV.U32 R0, RZ, RZ, 0xb9 ;  /* 0x000000b9ff007424 */ /* 0x008fcc00078e00ff */
[----:B------:R-:W3:Y:S01]  /*6e70*/  LDC.64 R6, c[0x0][0x380] ;  /* 0x0000e000ff067b82 */ /* 0x000ee20000000a00 */
[----:B-1----:R-:W-:Y:S07]  /*6e80*/  STG.E desc[UR4][R4.64+0x2d4], R25 ;  /* 0x0002d41904007986 */ /* 0x002fee000c101904 */
[----:B------:R-:W1:Y:S01]  /*6e90*/  LDC.64 R12, c[0x0][0x380] ;  /* 0x0000e000ff0c7b82 */ /* 0x000e620000000a00 */
[----:B----4-:R4:W-:Y:S01]  /*6ea0*/  STG.E desc[UR4][R16.64+0x2d8], R23 ;  /* 0x0002d81710007986 */ /* 0x0109e2000c101904 */
[----:B--2---:R-:W-:-:S06]  /*6eb0*/  HFMA2 R19, -RZ, RZ, 0, 1.108646392822265625e-05 ;  /* 0x000000baff137431 */ /* 0x004fcc00000001ff */
[----:B------:R-:W2:Y:S01]  /*6ec0*/  LDC.64 R10, c[0x0][0x380] ;  /* 0x0000e000ff0a7b82 */ /* 0x000ea20000000a00 */
[----:B0-----:R0:W-:Y:S01]  /*6ed0*/  STG.E desc[UR4][R14.64+0x2dc], R29 ;  /* 0x0002dc1d0e007986 */ /* 0x0011e2000c101904 */
[----:B----4-:R-:W-:-:S06]  /*6ee0*/  IMAD.MOV.U32 R17, RZ, RZ, 0xbb ;  /* 0x000000bbff117424 */ /* 0x010fcc00078e00ff */
[----:B------:R-:W4:Y:S01]  /*6ef0*/  LDC.64 R8, c[0x0][0x380] ;  /* 0x0000e000ff087b82 */ /* 0x000f220000000a00 */
[----:B0-----:R-:W-:Y:S02]  /*6f00*/  MOV R15, 0xb8 ;  /* 0x000000b8000f7802 */ /* 0x001fe40000000f00 */
[----:B------:R-:W-:-:S05]  /*6f10*/  MOV R14, 0xbc ;  /* 0x000000bc000e7802 */ /* 0x000fca0000000f00 */
[----:B------:R-:W0:Y:S01]  /*6f20*/  LDC.64 R26, c[0x0][0x380] ;  /* 0x0000e000ff1a7b82 */ /* 0x000e220000000a00 */
[----:B---3--:R-:W-:Y:S04]  /*6f30*/  STG.E desc[UR4][R6.64+0x2e0], R15 ;  /* 0x0002e00f06007986 */ /* 0x008fe8000c101904 */
[----:B-1----:R1:W-:Y:S03]  /*6f40*/  STG.E desc[UR4][R12.64+0x2e4], R0 ;  /* 0x0002e4000c007986 */ /* 0x0023e6000c101904 */
[----:B------:R-:W3:Y:S01]  /*6f50*/  LDC.64 R20, c[0x0][0x380] ;  /* 0x0000e000ff147b82 */ /* 0x000ee20000000a00 */
[----:B--2---:R2:W-:Y:S07]  /*6f60*/  STG.E desc[UR4][R10.64+0x2e8], R19 ;  /* 0x0002e8130a007986 */ /* 0x0045ee000c101904 */
[----:B------:R-:W5:Y:S01]  /*6f70*/  LDC.64 R28, c[0x0][0x380] ;  /* 0x0000e000ff1c7b82 */ /* 0x000f620000000a00 */
[----:B----4-:R4:W-:Y:S01]  /*6f80*/  STG.E desc[UR4][R8.64+0x2ec], R17 ;  /* 0x0002ec1108007986 */ /* 0x0109e2000c101904 */
[----:B-1----:R-:W-:-:S02]  /*6f90*/  IMAD.MOV.U32 R0, RZ, RZ, 0xbd ;  /* 0x000000bdff007424 */ /* 0x002fc400078e00ff */
[----:B------:R-:W-:Y:S02]  /*6fa0*/  IMAD.MOV.U32 R13, RZ, RZ, 0xbf ;  /* 0x000000bfff0d7424 */ /* 0x000fe400078e00ff */
[----:B--2---:R-:W-:Y:S02]  /*6fb0*/  HFMA2 R11, -RZ, RZ, 0, 1.1444091796875e-05 ;  /* 0x000000c0ff0b7431 */ /* 0x004fe400000001ff */
[----:B------:R-:W-:Y:S01]  /*6fc0*/  IMAD.MOV.U32 R10, RZ, RZ, 0xc1 ;  /* 0x000000c1ff0a7424 */ /* 0x000fe200078e00ff */
[----:B------:R-:W1:Y:S01]  /*6fd0*/  LDC.64 R2, c[0x0][0x380] ;  /* 0x0000e000ff027b82 */ /* 0x000e620000000a00 */
[----:B0-----:R-:W-:Y:S01]  /*6fe0*/  STG.E desc[UR4][R26.64+0x2f0], R14 ;  /* 0x0002f00e1a007986 */ /* 0x001fe2000c101904 */
[----:B----4-:R-:W-:-:S06]  /*6ff0*/  HFMA2 R9, -RZ, RZ, 0, 1.132488250732421875e-05 ;  /* 0x000000beff097431 */ /* 0x010fcc00000001ff */
[----:B------:R-:W0:Y:S01]  /*7000*/  LDC.64 R24, c[0x0][0x380] ;  /* 0x0000e000ff187b82 */ /* 0x000e220000000a00 */
[----:B---3--:R2:W-:Y:S07]  /*7010*/  STG.E desc[UR4][R20.64+0x2f4], R0 ;  /* 0x0002f40014007986 */ /* 0x0085ee000c101904 */
[----:B------:R-:W3:Y:S01]  /*7020*/  LDC.64 R22, c[0x0][0x380] ;  /* 0x0000e000ff167b82 */ /* 0x000ee20000000a00 */
[----:B-----5:R4:W-:Y:S01]  /*7030*/  STG.E desc[UR4][R28.64+0x2f8], R9 ;  /* 0x0002f8091c007986 */ /* 0x0209e2000c101904 */
[----:B--2---:R-:W-:-:S06]  /*7040*/  IMAD.MOV.U32 R0, RZ, RZ, 0xc3 ;  /* 0x000000c3ff007424 */ /* 0x004fcc00078e00ff */
[----:B------:R-:W2:Y:S01]  /*7050*/  LDC.64 R4, c[0x0][0x380] ;  /* 0x0000e000ff047b82 */ /* 0x000ea20000000a00 */
[----:B-1----:R-:W-:Y:S01]  /*7060*/  STG.E desc[UR4][R2.64+0x2fc], R13 ;  /* 0x0002fc0d02007986 */ /* 0x002fe2000c101904 */
[----:B----4-:R-:W-:-:S06]  /*7070*/  HFMA2 R29, -RZ, RZ, 0, 1.16825103759765625e-05 ;  /* 0x000000c4ff1d7431 */ /* 0x010fcc00000001ff */
[----:B------:R-:W1:Y:S01]  /*7080*/  LDC.64 R16, c[0x0][0x380] ;  /* 0x0000e000ff107b82 */ /* 0x000e620000000a00 */
[----:B0-----:R0:W-:Y:S07]  /*7090*/  STG.E desc[UR4][R24.64+0x300], R11 ;  /* 0x0003000b18007986 */ /* 0x0011ee000c101904 */
[----:B------:R-:W4:Y:S01]  /*70a0*/  LDC.64 R6, c[0x0][0x380] ;  /* 0x0000e000ff067b82 */ /* 0x000f220000000a00 */
[----:B---3--:R3:W-:Y:S01]  /*70b0*/  STG.E desc[UR4][R22.64+0x304], R10 ;  /* 0x0003040a16007986 */ /* 0x0087e2000c101904 */
[----:B0-----:R-:W-:-:S06]  /*70c0*/  IMAD.MOV.U32 R25, RZ, RZ, 0xc5 ;  /* 0x000000c5ff197424 */ /* 0x001fcc00078e00ff */
[----:B------:R-:W0:Y:S01]  /*70d0*/  LDC.64 R14, c[0x0][0x380] ;  /* 0x0000e000ff0e7b82 */ /* 0x000e220000000a00 */
[----:B---3--:R-:W-:Y:S02]  /*70e0*/  MOV R23, 0xc2 ;  /* 0x000000c200177802 */ /* 0x008fe40000000f00 */
[----:B------:R-:W-:-:S05]  /*70f0*/  MOV R22, 0xc6 ;  /* 0x000000c600167802 */ /* 0x000fca0000000f00 */
[----:B------:R-:W3:Y:S01]  /*7100*/  LDC.64 R18, c[0x0][0x380] ;  /* 0x0000e000ff127b82 */ /* 0x000ee20000000a00 */
[----:B--2---:R-:W-:Y:S04]  /*7110*/  STG.E desc[UR4][R4.64+0x308], R23 ;  /* 0x0003081704007986 */ /* 0x004fe8000c101904 */
[----:B-1----:R1:W-:Y:S03]  /*7120*/  STG.E desc[UR4][R16.64+0x30c], R0 ;  /* 0x00030c0010007986 */ /* 0x0023e6000c101904 */
[----:B------:R-:W2:Y:S01]  /*7130*/  LDC.64 R8, c[0x0][0x380] ;  /* 0x0000e000ff087b82 */ /* 0x000ea20000000a00 */
[----:B----4-:R4:W-:Y:S07]  /*7140*/  STG.E desc[UR4][R6.64+0x310], R29 ;  /* 0x0003101d06007986 */ /* 0x0109ee000c101904 */
[----:B------:R-:W5:Y:S01]  /*7150*/  LDC.64 R26, c[0x0][0x380] ;  /* 0x0000e000ff1a7b82 */ /* 0x000f620000000a00 */
[----:B0-----:R-:W-:Y:S01]  /*7160*/  STG.E desc[UR4][R14.64+0x314], R25 ;  /* 0x000314190e007986 */ /* 0x001fe2000c101904 */
[----:B-1----:R-:W-:-:S02]  /*7170*/  IMAD.MOV.U32 R0, RZ, RZ, 0xc7 ;  /* 0x000000c7ff007424 */ /* 0x002fc400078e00ff */
[----:B------:R-:W-:Y:S02]  /*7180*/  HFMA2 R16, -RZ, RZ, 0, 1.204013824462890625e-05 ;  /* 0x000000caff107431 */ /* 0x000fe400000001ff */
[----:B------:R-:W-:Y:S02]  /*7190*/  IMAD.MOV.U32 R17, RZ, RZ, 0xc9 ;  /* 0x000000c9ff117424 */ /* 0x000fe400078e00ff */
[----:B----4-:R-:W-:Y:S02]  /*71a0*/  HFMA2 R7, -RZ, RZ, 0, 1.1920928955078125e-05 ;  /* 0x000000c8ff077431 */ /* 0x010fe400000001ff */
[----:B------:R-:W-:Y:S01]  /*71b0*/  IMAD.MOV.U32 R6, RZ, RZ, 0xcb ;  /* 0x000000cbff067424 */ /* 0x000fe200078e00ff */
[----:B------:R-:W0:Y:S01]  /*71c0*/  LDC.64 R2, c[0x0][0x380] ;  /* 0x0000e000ff027b82 */ /* 0x000e220000000a00 */
[----:B---3--:R-:W-:Y:S07]  /*71d0*/  STG.E desc[UR4][R18.64+0x318], R22 ;  /* 0x0003181612007986 */ /* 0x008fee000c101904 */
[----:B------:R-:W1:Y:S01]  /*71e0*/  LDC.64 R12, c[0x0][0x380] ;  /* 0x0000e000ff0c7b82 */ /* 0x000e620000000a00 */
[----:B--2---:R2:W-:Y:S07]  /*71f0*/  STG.E desc[UR4][R8.64+0x31c], R0 ;  /* 0x00031c0008007986 */ /* 0x0045ee000c101904 */
[----:B------:R-:W3:Y:S01]  /*7200*/  LDC.64 R10, c[0x0][0x380] ;  /* 0x0000e000ff0a7b82 */ /* 0x000ee20000000a00 */
[----:B-----5:R4:W-:Y:S01]  /*7210*/  STG.E desc[UR4][R26.64+0x320], R7 ;  /* 0x000320071a007986 */ /* 0x0209e2000c101904 */
[----:B--2---:R-:W-:-:S06]  /*7220*/  IMAD.MOV.U32 R0, RZ, RZ, 0xcd ;  /* 0x000000cdff007424 */ /* 0x004fcc00078e00ff */
[----:B------:R-:W2:Y:S01]  /*7230*/  LDC.64 R20, c[0x0][0x380] ;  /* 0x0000e000ff147b82 */ /* 0x000ea20000000a00 */
[----:B0-----:R-:W-:Y:S01]  /*7240*/  STG.E desc[UR4][R2.64+0x324], R17 ;  /* 0x0003241102007986 */ /* 0x001fe2000c101904 */
[----:B----4-:R-:W-:-:S06]  /*7250*/  HFMA2 R27, -RZ, RZ, 0, 1.227855682373046875e-05 ;  /* 0x000000ceff1b7431 */ /* 0x010fcc00000001ff */
[----:B------:R-:W0:Y:S01]  /*7260*/  LDC.64 R22, c[0x0][0x380] ;  /* 0x0000e000ff167b82 */ /* 0x000e220000000a00 */
[----:B-1----:R1:W-:Y:S07]  /*7270*/  STG.E desc[UR4][R12.64+0x328], R16 ;  /* 0x000328100c007986 */ /* 0x0023ee000c101904 */
[----:B------:R-:W4:Y:S01]  /*7280*/  LDC.64 R4, c[0x0][0x380] ;  /* 0x0000e000ff047b82 */ /* 0x000f220000000a00 */
[----:B---3--:R3:W-:Y:S01]  /*7290*/  STG.E desc[UR4][R10.64+0x32c], R6 ;  /* 0x00032c060a007986 */ /* 0x0087e2000c101904 */
[----:B-1----:R-:W-:-:S06]  /*72a0*/  IMAD.MOV.U32 R13, RZ, RZ, 0xcf ;  /* 0x000000cfff0d7424 */ /* 0x002fcc00078e00ff */
[----:B------:R-:W1:Y:S01]  /*72b0*/  LDC.64 R24, c[0x0][0x380] ;  /* 0x0000e000ff187b82 */ /* 0x000e620000000a00 */
[----:B---3--:R-:W-:Y:S02]  /*72c0*/  MOV R11, 0xcc ;  /* 0x000000cc000b7802 */ /* 0x008fe40000000f00 */
[----:B------:R-:W-:-:S05]  /*72d0*/  MOV R10, 0xd0 ;  /* 0x000000d0000a7802 */ /* 0x000fca0000000f00 */
[----:B------:R-:W3:Y:S01]  /*72e0*/  LDC.64 R28, c[0x0][0x380] ;  /* 0x0000e000ff1c7b82 */ /* 0x000ee20000000a00 */
[----:B--2---:R-:W-:Y:S04]  /*72f0*/  STG.E desc[UR4][R20.64+0x330], R11 ;  /* 0x0003300b14007986 */ /* 0x004fe8000c101904 */
[----:B0-----:R0:W-:Y:S03]  /*7300*/  STG.E desc[UR4][R22.64+0x334], R0 ;  /* 0x0003340016007986 */ /* 0x0011e6000c101904 */
[----:B------:R-:W2:Y:S01]  /*7310*/  LDC.64 R14, c[0x0][0x380] ;  /* 0x0000e000ff0e7b82 */ /* 0x000ea20000000a00 */
[----:B----4-:R4:W-:Y:S07]  /*7320*/  STG.E desc[UR4][R4.64+0x338], R27 ;  /* 0x0003381b04007986 */ /* 0x0109ee000c101904 */
[----:B------:R-:W5:Y:S01]  /*7330*/  LDC.64 R2, c[0x0][0x380] ;  /* 0x0000e000ff027b82 */ /* 0x000f620000000a00 */
[----:B-1----:R-:W-:Y:S01]  /*7340*/  STG.E desc[UR4][R24.64+0x33c], R13 ;  /* 0x00033c0d18007986 */ /* 0x002fe2000c101904 */
[----:B0-----:R-:W-:-:S02]  /*7350*/  IMAD.MOV.U32 R0, RZ, RZ, 0xd1 ;  /* 0x000000d1ff007424 */ /* 0x001fc400078e00ff */
[----:B------:R-:W-:Y:S02]  /*7360*/  HFMA2 R22, -RZ, RZ, 0, 1.26361846923828125e-05 ;  /* 0x000000d4ff167431 */ /* 0x000fe400000001ff */
[----:B------:R-:W-:Y:S02]  /*7370*/  IMAD.MOV.U32 R23, RZ, RZ, 0xd3 ;  /* 0x000000d3ff177424 */ /* 0x000fe400078e00ff */
[----:B----4-:R-:W-:Y:S02]  /*7380*/  HFMA2 R5, -RZ, RZ, 0, 1.251697540283203125e-05 ;  /* 0x000000d2ff057431 */ /* 0x010fe400000001ff */
[----:B------:R-:W-:Y:S01]  /*7390*/  IMAD.MOV.U32 R4, RZ, RZ, 0xd5 ;  /* 0x000000d5ff047424 */ /* 0x000fe200078e00ff */
[----:B------:R-:W0:Y:S01]  /*73a0*/  LDC.64 R6, c[0x0][0x380] ;  /* 0x0000e000ff067b82 */ /* 0x000e220000000a00 */
[----:B---3--:R-:W-:Y:S07]  /*73b0*/  STG.E desc[UR4][R28.64+0x340], R10 ;  /* 0x0003400a1c007986 */ /* 0x008fee000c101904 */
[----:B------:R-:W1:Y:S01]  /*73c0*/  LDC.64 R18, c[0x0][0x380] ;  /* 0x0000e000ff127b82 */ /* 0x000e620000000a00 */
[----:B--2---:R2:W-:Y:S07]  /*73d0*/  STG.E desc[UR4][R14.64+0x344], R0 ;  /* 0x000344000e007986 */ /* 0x0045ee000c101904 */
[----:B------:R-:W3:Y:S01]  /*73e0*/  LDC.64 R16, c[0x0][0x380] ;  /* 0x0000e000ff107b82 */ /* 0x000ee20000000a00 */
[----:B-----5:R-:W-:Y:S01]  /*73f0*/  STG.E desc[UR4][R2.64+0x348], R5 ;  /* 0x0003480502007986 */ /* 0x020fe2000c101904 */
[----:B--2---:R-:W-:Y:S01]  /*7400*/  MOV R15, 0xd6 ;  /* 0x000000d6000f7802 */ /* 0x004fe20000000f00 */
[----:B------:R-:W-:-:S05]  /*7410*/  IMAD.MOV.U32 R0, RZ, RZ, 0xd7 ;  /* 0x000000d7ff007424 */ /* 0x000fca00078e00ff */
[----:B------:R-:W2:Y:S01]  /*7420*/  LDC.64 R8, c[0x0][0x380] ;  /* 0x0000e000ff087b82 */ /* 0x000ea20000000a00 */
[----:B0-----:R-:W-:Y:S01]  /*7430*/  STG.E desc[UR4][R6.64+0x34c], R23 ;  /* 0x00034c1706007986 */ /* 0x001fe2000c101904 */
[----:B------:R-:W-:-:S06]  /*7440*/  IMAD.MOV.U32 R14, RZ, RZ, 0xd9 ;  /* 0x000000d9ff0e7424 */ /* 0x000fcc00078e00ff */
[----:B------:R-:W0:Y:S01]  /*7450*/  LDC.64 R10, c[0x0][0x380] ;  /* 0x0000e000ff0a7b82 */ /* 0x000e220000000a00 */
[----:B-1----:R1:W-:Y:S07]  /*7460*/  STG.E desc[UR4][R18.64+0x350], R22 ;  /* 0x0003501612007986 */ /* 0x0023ee000c101904 */
[----:B------:R-:W4:Y:S01]  /*7470*/  LDC.64 R26, c[0x0][0x380] ;  /* 0x0000e000ff1a7b82 */ /* 0x000f220000000a00 */
[----:B---3--:R3:W-:Y:S01]  /*7480*/  STG.E desc[UR4][R16.64+0x354], R4 ;  /* 0x0003540410007986 */ /* 0x0087e2000c101904 */
[----:B-1----:R-:W-:Y:S01]  /*7490*/  HFMA2 R19, -RZ, RZ, 0, 1.2874603271484375e-05 ;  /* 0x000000d8ff137431 */ /* 0x002fe200000001ff */
[----:B------:R-:W-:-:S05]  /*74a0*/  MOV R18, 0xda ;  /* 0x000000da00127802 */ /* 0x000fca0000000f00 */
[----:B------:R-:W1:Y:S01]  /*74b0*/  LDC.64 R20, c[0x0][0x380] ;  /* 0x0000e000ff147b82 */ /* 0x000e620000000a00 */
[----:B--2---:R-:W-:Y:S07]  /*74c0*/  STG.E desc[UR4][R8.64+0x358], R15 ;  /* 0x0003580f08007986 */ /* 0x004fee000c101904 */
[----:B------:R-:W2:Y:S01]  /*74d0*/  LDC.64 R12, c[0x0][0x380] ;  /* 0x0000e000ff0c7b82 */ /* 0x000ea20000000a00 */
[----:B0-----:R0:W-:Y:S07]  /*74e0*/  STG.E desc[UR4][R10.64+0x35c], R0 ;  /* 0x00035c000a007986 */ /* 0x0011ee000c101904 */
[----:B---3--:R-:W3:Y:S01]  /*74f0*/  LDC.64 R4, c[0x0][0x380] ;  /* 0x0000e000ff047b82 */ /* 0x008ee20000000a00 */
[----:B----4-:R4:W-:Y:S01]  /*7500*/  STG.E desc[UR4][R26.64+0x360], R19 ;  /* 0x000360131a007986 */ /* 0x0109e2000c101904 */
[----:B0-----:R-:W-:-:S06]  /*7510*/  HFMA2 R0, -RZ, RZ, 0, 1.31130218505859375e-05 ;  /* 0x000000dcff007431 */ /* 0x001fcc00000001ff */
[----:B------:R-:W0:Y:S01]  /*7520*/  LDC.64 R28, c[0x0][0x380] ;  /* 0x0000e000ff1c7b82 */ /* 0x000e220000000a00 */
[----:B-1----:R-:W-:Y:S01]  /*7530*/  STG.E desc[UR4][R20.64+0x364], R14 ;  /* 0x0003640e14007986 */ /* 0x002fe2000c101904 */
[----:B----4-:R-:W-:Y:S02]  /*7540*/  IMAD.MOV.U32 R27, RZ, RZ, 0xdb ;  /* 0x000000dbff1b7424 */ /* 0x010fe400078e00ff */
[----:B------:R-:W-:-:S04]  /*7550*/  IMAD.MOV.U32 R26, RZ, RZ, 0xdd ;  /* 0x000000ddff1a7424 */ /* 0x000fc800078e00ff */
[----:B------:R-:W1:Y:S01]  /*7560*/  LDC.64 R24, c[0x0][0x380] ;  /* 0x0000e000ff187b82 */ /* 0x000e620000000a00 */
[----:B--2---:R2:W-:Y:S07]  /*7570*/  STG.E desc[UR4][R12.64+0x368], R18 ;  /* 0x000368120c007986 */ /* 0x0045ee000c101904 */
[----:B------:R-:W4:Y:S01]  /*7580*/  LDC.64 R22, c[0x0][0x380] ;  /* 0x0000e000ff167b82 */ /* 0x000f220000000a00 */
[----:B---3--:R3:W-:Y:S01]  /*7590*/  STG.E desc[UR4][R4.64+0x36c], R27 ;  /* 0x00036c1b04007986 */ /* 0x0087e2000c101904 */
[----:B--2---:R-:W-:-:S06]  /*75a0*/  MOV R13, 0xde ;  /* 0x000000de000d7802 */ /* 0x004fcc0000000f00 */
[----:B------:R-:W2:Y:S01]  /*75b0*/  LDC.64 R2, c[0x0][0x380] ;  /* 0x0000e000ff027b82 */ /* 0x000ea20000000a00 */
[----:B0-----:R0:W-:Y:S01]  /*75c0*/  STG.E desc[UR4][R28.64+0x370], R0 ;  /* 0x000370001c007986 */ /* 0x0011e2000c101904 */
[----:B---3--:R-:W-:-:S06]  /*75d0*/  IMAD.MOV.U32 R27, RZ, RZ, 0xdf ;  /* 0x000000dfff1b7424 */ /* 0x008fcc00078e00ff */
[----:B------:R-:W3:Y:S01]  /*75e0*/  LDC.64 R6, c[0x0][0x380] ;  /* 0x0000e000ff067b82 */ /* 0x000ee20000000a00 */
[----:B-1----:R1:W-:Y:S01]  /*75f0*/  STG.E desc[UR4][R24.64+0x374], R26 ;  /* 0x0003741a18007986 */ /* 0x0023e2000c101904 */
[----:B0-----:R-:W-:Y:S02]  /*7600*/  HFMA2 R29, -RZ, RZ, 0, 1.33514404296875e-05 ;  /* 0x000000e0ff1d7431 */ /* 0x001fe400000001ff */
[----:B------:R-:W-:Y:S02]  /*7610*/  IMAD.MOV.U32 R0, RZ, RZ, 0xe1 ;  /* 0x000000e1ff007424 */ /* 0x000fe400078e00ff */
[----:B------:R-:W-:Y:S02]  /*7620*/  HFMA2 R28, -RZ, RZ, 0, 1.347064971923828125e-05 ;  /* 0x000000e2ff1c7431 */ /* 0x000fe400000001ff */
[----:B------:R-:W0:Y:S01]  /*7630*/  LDC.64 R8, c[0x0][0x380] ;  /* 0x0000e000ff087b82 */ /* 0x000e220000000a00 */
[----:B----4-:R-:W-:Y:S01]  /*7640*/  STG.E desc[UR4][R22.64+0x378], R13 ;  /* 0x0003780d16007986 */ /* 0x010fe2000c101904 */
[----:B-1----:R-:W-:-:S06]  /*7650*/  IMAD.MOV.U32 R26, RZ, RZ, 0xe3 ;  /* 0x000000e3ff1a7424 */ /* 0x002fcc00078e00ff */
[----:B------:R-:W1:Y:S01]  /*7660*/  LDC.64 R16, c[0x0][0x380] ;  /* 0x0000e000ff107b82 */ /* 0x000e620000000a00 */
[----:B--2---:R2:W-:Y:S07]  /*7670*/  STG.E desc[UR4][R2.64+0x37c], R27 ;  /* 0x00037c1b02007986 */ /* 0x0045ee000c101904 */
[----:B------:R-:W4:Y:S01]  /*7680*/  LDC.64 R14, c[0x0][0x380] ;  /* 0x0000e000ff0e7b82 */ /* 0x000f220000000a00 */
[----:B---3--:R-:W-:Y:S01]  /*7690*/  STG.E desc[UR4][R6.64+0x380], R29 ;  /* 0x0003801d06007986 */ /* 0x008fe2000c101904 */
[----:B--2---:R-:W-:-:S06]  /*76a0*/  MOV R3, 0xe4 ;  /* 0x000000e400037802 */ /* 0x004fcc0000000f00 */
[----:B------:R-:W2:Y:S01]  /*76b0*/  LDC.64 R10, c[0x0][0x380] ;  /* 0x0000e000ff0a7b82 */ /* 0x000ea20000000a00 */
[----:B0-----:R0:W-:Y:S07]  /*76c0*/  STG.E desc[UR4][R8.64+0x384], R0 ;  /* 0x0003840008007986 */ /* 0x0011ee000c101904 */
[----:B------:R-:W3:Y:S01]  /*76d0*/  LDC.64 R12, c[0x0][0x380] ;  /* 0x0000e000ff0c7b82 */ /* 0x000ee20000000a00 */
[----:B-1----:R1:W-:Y:S01]  /*76e0*/  STG.E desc[UR4][R16.64+0x388], R28 ;  /* 0x0003881c10007986 */ /* 0x0023e2000c101904 */
[----:B0-----:R-:W-:-:S06]  /*76f0*/  HFMA2 R0, -RZ, RZ, 0, 1.370906829833984375e-05 ;  /* 0x000000e6ff007431 */ /* 0x001fcc00000001ff */
[----:B------:R-:W0:Y:S01]  /*7700*/  LDC.64 R20, c[0x0][0x380] ;  /* 0x0000e000ff147b82 */ /* 0x000e220000000a00 */
[----:B----4-:R-:W-:Y:S01]  /*7710*/  STG.E desc[UR4][R14.64+0x38c], R26 ;  /* 0x00038c1a0e007986 */ /* 0x010fe2000c101904 */
[----:B-1----:R-:W-:Y:S02]  /*7720*/  IMAD.MOV.U32 R17, RZ, RZ, 0xe5 ;  /* 0x000000e5ff117424 */ /* 0x002fe400078e00ff */
[----:B------:R-:W-:-:S04]  /*7730*/  IMAD.MOV.U32 R16, RZ, RZ, 0xe7 ;  /* 0x000000e7ff107424 */ /* 0x000fc800078e00ff */
[----:B------:R-:W1:Y:S01]  /*7740*/  LDC.64 R18, c[0x0][0x380] ;  /* 0x0000e000ff127b82 */ /* 0x000e620000000a00 */
[----:B--2---:R-:W-:Y:S07]  /*7750*/  STG.E desc[UR4][R10.64+0x390], R3 ;  /* 0x000390030a007986 */ /* 0x004fee000c101904 */
[----:B------:R-:W2:Y:S01]  /*7760*/  LDC.64 R24, c[0x0][0x380] ;  /* 0x0000e000ff187b82 */ /* 0x000ea20000000a00 */
[----:B---3--:R-:W-:Y:S07]  /*7770*/  STG.E desc[UR4][R12.64+0x394], R17 ;  /* 0x000394110c007986 */ /* 0x008fee000c101904 */
[----:B------:R-:W3:Y:S01]  /*7780*/  LDC.64 R22, c[0x0][0x380] ;  /* 0x0000e000ff167b82 */ /* 0x000ee20000000a00 */
[----:B0-----:R0:W-:Y:S07]  /*7790*/  STG.E desc[UR4][R20.64+0x398], R0 ;  /* 0x0003980014007986 */ /* 0x0011ee000c101904 */
[----:B------:R-:W4:Y:S01]  /*77a0*/  LDC.64 R4, c[0x0][0x380] ;  /* 0x0000e000ff047b82 */ /* 0x000f220000000a00 */
[----:B-1----:R-:W-:Y:S01]  /*77b0*/  STG.E desc[UR4][R18.64+0x39c], R16 ;  /* 0x00039c1012007986 */ /* 0x002fe2000c101904 */
[----:B0-----:R-:W-:-:S02]  /*77c0*/  HFMA2 R21, -RZ, RZ, 0, 1.3828277587890625e-05 ;  /* 0x000000e8ff157431 */ /* 0x001fc400000001ff */
[----:B------:R-:W-:Y:S01]  /*77d0*/  IMAD.MOV.U32 R0, RZ, RZ, 0xe9 ;  /* 0x000000e9ff007424 */ /* 0x000fe200078e00ff */
[----:B------:R-:W-:-:S03]  /*77e0*/  MOV R20, 0xea ;  /* 0x000000ea00147802 */ /* 0x000fc60000000f00 */
[----:B------:R-:W0:Y:S01]  /*77f0*/  LDC.64 R28, c[0x0][0x380] ;  /* 0x0000e000ff1c7b82 */ /* 0x000e220000000a00 */
[----:B--2---:R1:W-:Y:S07]  /*7800*/  STG.E desc[UR4][R24.64+0x3a0], R21 ;  /* 0x0003a01518007986 */ /* 0x0043ee000c101904 */
[----:B------:R-:W2:Y:S01]  /*7810*/  LDC.64 R26, c[0x0][0x380] ;  /* 0x0000e000ff1a7b82 */ /* 0x000ea20000000a00 */
[----:B---3--:R3:W-:Y:S07]  /*7820*/  STG.E desc[UR4][R22.64+0x3a4], R0 ;  /* 0x0003a40016007986 */ /* 0x0087ee000c101904 */
[----:B------:R-:W5:Y:S01]  /*7830*/  LDC.64 R6, c[0x0][0x380] ;  /* 0x0000e000ff067b82 */ /* 0x000f620000000a00 */
[----:B-1----:R-:W-:Y:S01]  /*7840*/  IMAD.MOV.U32 R25, RZ, RZ, 0xeb ;  /* 0x000000ebff197424 */ /* 0x002fe200078e00ff */
[----:B----4-:R1:W-:Y:S01]  /*7850*/  STG.E desc[UR4][R4.64+0x3a8], R20 ;  /* 0x0003a81404007986 */ /* 0x0103e2000c101904 */
[----:B------:R-:W-:-:S02]  /*7860*/  IMAD.MOV.U32 R24, RZ, RZ, 0xed ;  /* 0x000000edff187424 */ /* 0x000fc400078e00ff */
[----:B---3--:R-:W-:-:S03]  /*7870*/  HFMA2 R0, -RZ, RZ, 0, 1.40666961669921875e-05 ;  /* 0x000000ecff007431 */ /* 0x008fc600000001ff */
[----:B------:R-:W3:Y:S01]  /*7880*/  LDC.64 R2, c[0x0][0x380] ;  /* 0x0000e000ff027b82 */ /* 0x000ee20000000a00 */
[----:B0-----:R0:W-:Y:S01]  /*7890*/  STG.E desc[UR4][R28.64+0x3ac], R25 ;  /* 0x0003ac191c007986 */ /* 0x0011e2000c101904 */
[----:B-1----:R-:W-:-:S06]  /*78a0*/  MOV R5, 0xee ;  /* 0x000000ee00057802 */ /* 0x002fcc0000000f00 */
[----:B------:R-:W1:Y:S01]  /*78b0*/  LDC.64 R14, c[0x0][0x380] ;  /* 0x0000e000ff0e7b82 */ /* 0x000e620000000a00 */
[----:B--2---:R2:W-:Y:S01]  /*78c0*/  STG.E desc[UR4][R26.64+0x3b0], R0 ;  /* 0x0003b0001a007986 */ /* 0x0045e2000c101904 */
[----:B0-----:R-:W-:Y:S02]  /*78d0*/  IMAD.MOV.U32 R29, RZ, RZ, 0xef ;  /* 0x000000efff1d7424 */ /* 0x001fe400078e00ff */
[----:B------:R-:W-:-:S04]  /*78e0*/  IMAD.MOV.U32 R28, RZ, RZ, 0xf1 ;  /* 0x000000f1ff1c7424 */ /* 0x000fc800078e00ff */
[----:B------:R-:W0:Y:S01]  /*78f0*/  LDC.64 R10, c[0x0][0x380] ;  /* 0x0000e000ff0a7b82 */ /* 0x000e220000000a00 */
[----:B-----5:R-:W-:Y:S01]  /*7900*/  STG.E desc[UR4][R6.64+0x3b4], R24 ;  /* 0x0003b41806007986 */ /* 0x020fe2000c101904 */
[----:B--2---:R-:W-:-:S06]  /*7910*/  HFMA2 R0, -RZ, RZ, 0, 1.430511474609375e-05 ;  /* 0x000000f0ff007431 */ /* 0x004fcc00000001ff */
[----:B------:R-:W2:Y:S01]  /*7920*/  LDC.64 R8, c[0x0][0x380] ;  /* 0x0000e000ff087b82 */ /* 0x000ea20000000a00 */
[----:B---3--:R-:W-:Y:S07]  /*7930*/  STG.E desc[UR4][R2.64+0x3b8], R5 ;  /* 0x0003b80502007986 */ /* 0x008fee000c101904 */
[----:B------:R-:W3:Y:S01]  /*7940*/  LDC.64 R12, c[0x0][0x380] ;  /* 0x0000e000ff0c7b82 */ /* 0x000ee20000000a00 */
[----:B-1----:R-:W-:Y:S07]  /*7950*/  STG.E desc[UR4][R14.64+0x3bc], R29 ;  /* 0x0003bc1d0e007986 */ /* 0x002fee000c101904 */
[----:B------:R-:W1:Y:S01]  /*7960*/  LDC.64 R18, c[0x0][0x380] ;  /* 0x0000e000ff127b82 */ /* 0x000e620000000a00 */
[----:B0-----:R0:W-:Y:S07]  /*7970*/  STG.E desc[UR4][R10.64+0x3c0], R0 ;  /* 0x0003c0000a007986 */ /* 0x0011ee000c101904 */
[----:B------:R-:W4:Y:S01]  /*7980*/  LDC.64 R16, c[0x0][0x380] ;  /* 0x0000e000ff107b82 */ /* 0x000f220000000a00 */
[----:B--2---:R2:W-:Y:S01]  /*7990*/  STG.E desc[UR4][R8.64+0x3c4], R28 ;  /* 0x0003c41c08007986 */ /* 0x0045e2000c101904 */
[----:B0-----:R-:W-:-:S02]  /*79a0*/  HFMA2 R0, -RZ, RZ, 0, 1.442432403564453125e-05 ;  /* 0x000000f2ff007431 */ /* 0x001fc400000001ff */
[----:B------:R-:W-:-:S04]  /*79b0*/  HFMA2 R11, -RZ, RZ, 0, 1.45435333251953125e-05 ;  /* 0x000000f4ff0b7431 */ /* 0x000fc800000001ff */
[----:B------:R-:W0:Y:S01]  /*79c0*/  LDC.64 R22, c[0x0][0x380] ;  /* 0x0000e000ff167b82 */ /* 0x000e220000000a00 */
[----:B---3--:R3:W-:Y:S01]  /*79d0*/  STG.E desc[UR4][R12.64+0x3c8], R0 ;  /* 0x0003c8000c007986 */ /* 0x0087e2000c101904 */
[----:B--2---:R-:W-:-:S06]  /*79e0*/  IMAD.MOV.U32 R9, RZ, RZ, 0xf3 ;  /* 0x000000f3ff097424 */ /* 0x004fcc00078e00ff */
[----:B------:R-:W2:Y:S01]  /*79f0*/  LDC.64 R4, c[0x0][0x380] ;  /* 0x0000e000ff047b82 */ /* 0x000ea20000000a00 */
[----:B-1----:R1:W-:Y:S07]  /*7a00*/  STG.E desc[UR4][R18.64+0x3cc], R9 ;  /* 0x0003cc0912007986 */ /* 0x0023ee000c101904 */
[----:B------:R-:W5:Y:S01]  /*7a10*/  LDC.64 R20, c[0x0][0x380] ;  /* 0x0000e000ff147b82 */ /* 0x000f620000000a00 */
[----:B----4-:R4:W-:Y:S01]  /*7a20*/  STG.E desc[UR4][R16.64+0x3d0], R11 ;  /* 0x0003d00b10007986 */ /* 0x0109e2000c101904 */
[----:B---3--:R-:W-:-:S02]  /*7a30*/  HFMA2 R0, -RZ, RZ, 0, 1.466274261474609375e-05 ;  /* 0x000000f6ff007431 */ /* 0x008fc400000001ff */
[----:B-1----:R-:W-:-:S04]  /*7a40*/  IMAD.MOV.U32 R19, RZ, RZ, 0xf5 ;  /* 0x000000f5ff137424 */ /* 0x002fc800078e00ff */
[----:B------:R-:W1:Y:S01]  /*7a50*/  LDC.64 R2, c[0x0][0x380] ;  /* 0x0000e000ff027b82 */ /* 0x000e620000000a00 */
[----:B0-----:R0:W-:Y:S01]  /*7a60*/  STG.E desc[UR4][R22.64+0x3d4], R19 ;  /* 0x0003d41316007986 */ /* 0x0011e2000c101904 */
[----:B----4-:R-:W-:-:S06]  /*7a70*/  IMAD.MOV.U32 R17, RZ, RZ, 0xf7 ;  /* 0x000000f7ff117424 */ /* 0x010fcc00078e00ff */
[----:B------:R-:W3:Y:S01]  /*7a80*/  LDC.64 R24, c[0x0][0x380] ;  /* 0x0000e000ff187b82 */ /* 0x000ee20000000a00 */
[----:B--2---:R2:W-:Y:S01]  /*7a90*/  STG.E desc[UR4][R4.64+0x3d8], R0 ;  /* 0x0003d80004007986 */ /* 0x0045e2000c101904 */
[----:B0-----:R-:W-:-:S06]  /*7aa0*/  IMAD.MOV.U32 R23, RZ, RZ, 0xf9 ;  /* 0x000000f9ff177424 */ /* 0x001fcc00078e00ff */
[----:B------:R-:W0:Y:S01]  /*7ab0*/  LDC.64 R6, c[0x0][0x380] ;  /* 0x0000e000ff067b82 */ /* 0x000e220000000a00 */
[----:B-----5:R4:W-:Y:S01]  /*7ac0*/  STG.E desc[UR4][R20.64+0x3dc], R17 ;  /* 0x0003dc1114007986 */ /* 0x0209e2000c101904 */
[----:B------:R-:W-:Y:S01]  /*7ad0*/  HFMA2 R22, -RZ, RZ, 0, 1.50203704833984375e-05 ;  /* 0x000000fcff167431 */ /* 0x000fe200000001ff */
[----:B--2---:R-:W-:-:S05]  /*7ae0*/  MOV R0, 0xfa ;  /* 0x000000fa00007802 */ /* 0x004fca0000000f00 */
[----:B------:R-:W2:Y:S01]  /*7af0*/  LDC.64 R26, c[0x0][0x380] ;  /* 0x0000e000ff1a7b82 */ /* 0x000ea20000000a00 */
[----:B----4-:R-:W-:Y:S02]  /*7b00*/  HFMA2 R21, -RZ, RZ, 0, 1.4781951904296875e-05 ;  /* 0x000000f8ff157431 */ /* 0x010fe400000001ff */
[----:B------:R-:W-:-:S05]  /*7b10*/  IMAD.MOV.U32 R20, RZ, RZ, 0xfb ;  /* 0x000000fbff147424 */ /* 0x000fca00078e00ff */
[----:B------:R-:W4:Y:S01]  /*7b20*/  LDC.64 R28, c[0x0][0x380] ;  /* 0x0000e000ff1c7b82 */ /* 0x000f220000000a00 */
[----:B-1----:R-:W-:Y:S07]  /*7b30*/  STG.E desc[UR4][R2.64+0x3e0], R21 ;  /* 0x0003e01502007986 */ /* 0x002fee000c101904 */
[----:B------:R-:W1:Y:S01]  /*7b40*/  LDC.64 R14, c[0x0][0x380] ;  /* 0x0000e000ff0e7b82 */ /* 0x000e620000000a00 */
[----:B---3--:R3:W-:Y:S04]  /*7b50*/  STG.E desc[UR4][R24.64+0x3e4], R23 ;  /* 0x0003e41718007986 */ /* 0x0087e8000c101904 */
[----:B0-----:R0:W-:Y:S03]  /*7b60*/  STG.E desc[UR4][R6.64+0x3e8], R0 ;  /* 0x0003e80006007986 */ /* 0x0011e6000c101904 */
[----:B------:R-:W5:Y:S01]  /*7b70*/  LDC.64 R8, c[0x0][0x380] ;  /* 0x0000e000ff087b82 */ /* 0x000f620000000a00 */
[----:B--2---:R2:W-:Y:S01]  /*7b80*/  STG.E desc[UR4][R26.64+0x3ec], R20 ;  /* 0x0003ec141a007986 */ /* 0x0045e2000c101904 */
[----:B---3--:R-:W-:Y:S01]  /*7b90*/  IMAD.MOV.U32 R23, RZ, RZ, 0xfd ;  /* 0x000000fdff177424 */ /* 0x008fe200078e00ff */
[----:B------:R-:W-:Y:S01]  /*7ba0*/  MOV R25, 0xfe ;  /* 0x000000fe00197802 */ /* 0x000fe20000000f00 */
[----:B------:R-:W-:-:S04]  /*7bb0*/  IMAD.MOV.U32 R24, RZ, RZ, 0x2 ;  /* 0x00000002ff187424 */ /* 0x000fc800078e00ff */
[----:B------:R-:W3:Y:S01]  /*7bc0*/  LDC.64 R10, c[0x0][0x380] ;  /* 0x0000e000ff0a7b82 */ /* 0x000ee20000000a00 */
[----:B----4-:R-:W-:Y:S01]  /*7bd0*/  STG.E desc[UR4][R28.64+0x3f0], R22 ;  /* 0x0003f0161c007986 */ /* 0x010fe2000c101904 */
[----:B0-----:R-:W-:Y:S02]  /*7be0*/  HFMA2 R0, -RZ, RZ, 0, 5.9604644775390625e-08 ;  /* 0x00000001ff007431 */ /* 0x001fe400000001ff */
[----:B--2---:R-:W-:Y:S01]  /*7bf0*/  IMAD.MOV.U32 R27, RZ, RZ, 0xff ;  /* 0x000000ffff1b7424 */ /* 0x004fe200078e00ff */
[----:B-1----:R0:W-:Y:S03]  /*7c00*/  STG.E desc[UR4][R14.64+0x3f4], R23 ;  /* 0x0003f4170e007986 */ /* 0x0021e6000c101904 */
[----:B------:R-:W1:Y:S01]  /*7c10*/  LDC.64 R12, c[0x0][0x380] ;  /* 0x0000e000ff0c7b82 */ /* 0x000e620000000a00 */
[----:B-----5:R2:W-:Y:S07]  /*7c20*/  STG.E desc[UR4][R8.64+0x3f8], R25 ;  /* 0x0003f81908007986 */ /* 0x0205ee000c101904 */
[----:B------:R-:W4:Y:S01]  /*7c30*/  LDC.64 R16, c[0x0][0x380] ;  /* 0x0000e000ff107b82 */ /* 0x000f220000000a00 */
[----:B0-----:R-:W-:Y:S01]  /*7c40*/  HFMA2 R23, -RZ, RZ, 0, 1.78813934326171875e-07 ;  /* 0x00000003ff177431 */ /* 0x001fe200000001ff */
[----:B---3--:R0:W-:Y:S06]  /*7c50*/  STG.E desc[UR4][R10.64+0x3fc], R27 ;  /* 0x0003fc1b0a007986 */ /* 0x0081ec000c101904 */
[----:B------:R-:W3:Y:S08]  /*7c60*/  LDC.64 R18, c[0x0][0x380] ;  /* 0x0000e000ff127b82 */ /* 0x000ef00000000a00 */
[----:B------:R-:W-:Y:S01]  /*7c70*/  BAR.SYNC.DEFER_BLOCKING 0x0 ;  /* 0x0000000000007b1d */ /* 0x000fe20000010000 */
[----:B--2---:R-:W-:-:S07]  /*7c80*/  IMAD.MOV.U32 R25, RZ, RZ, 0x4 ;  /* 0x00000004ff197424 */ /* 0x004fce00078e00ff */
[----:B------:R-:W2:Y:S01]  /*7c90*/  LDC.64 R4, c[0x0][0x380] ;  /* 0x0000e000ff047b82 */ /* 0x000ea20000000a00 */
[----:B0-----:R-:W-:-:S07]  /*7ca0*/  IMAD.MOV.U32 R27, RZ, RZ, 0xf6 ;  /* 0x000000f6ff1b7424 */ /* 0x001fce00078e00ff */
[----:B------:R-:W0:Y:S08]  /*7cb0*/  LDC.64 R2, c[0x0][0x380] ;  /* 0x0000e000ff027b82 */ /* 0x000e300000000a00 */
[----:B------:R-:W5:Y:S01]  /*7cc0*/  LDC.64 R6, c[0x0][0x380] ;  /* 0x0000e000ff067b82 */ /* 0x000f620000000a00 */
[----:B-1----:R1:W-:Y:S07]  /*7cd0*/  STG.E desc[UR4][R12.64], RZ ;  /* 0x000000ff0c007986 */ /* 0x0023ee000c101904 */
[----:B------:R-:W5:Y:S08]  /*7ce0*/  LDC.64 R20, c[0x0][0x380] ;  /* 0x0000e000ff147b82 */ /* 0x000f700000000a00 */
[----:B------:R-:W5:Y:S08]  /*7cf0*/  LDC.64 R8, c[0x0][0x380] ;  /* 0x0000e000ff087b82 */ /* 0x000f700000000a00 */
[----:B------:R-:W5:Y:S08]  /*7d00*/  LDC.64 R10, c[0x0][0x380] ;  /* 0x0000e000ff0a7b82 */ /* 0x000f700000000a00 */
[----:B-1----:R-:W1:Y:S08]  /*7d10*/  LDC.64 R12, c[0x0][0x380] ;  /* 0x0000e000ff0c7b82 */ /* 0x002e700000000a00 */
[----:B------:R-:W1:Y:S08]  /*7d20*/  LDC.64 R14, c[0x0][0x380] ;  /* 0x0000e000ff0e7b82 */ /* 0x000e700000000a00 */
[----:B------:R-:W1:Y:S08]  /*7d30*/  LDC.64 R28, c[0x0][0x380] ;  /* 0x0000e000ff1c7b82 */ /* 0x000e700000000a00 */
[----:B------:R-:W-:Y:S08]  /*7d40*/  BAR.SYNC.DEFER_BLOCKING 0x0 ;  /* 0x0000000000007b1d */ /* 0x000ff00000010000 */
[----:B------:R-:W-:Y:S06]  /*7d50*/  BAR.SYNC.DEFER_BLOCKING 0x0 ;  /* 0x0000000000007b1d */ /* 0x000fec0000010000 */
[----:B----4-:R4:W-:Y:S02]  /*7d60*/  STG.E desc[UR4][R16.64+0x4], R0 ;  /* 0x0000040010007986 */ /* 0x0109e4000c101904 */
[----:B----4-:R-:W-:Y:S01]  /*7d70*/  HFMA2 R17, -RZ, RZ, 0, 2.98023223876953125e-07 ;  /* 0x00000005ff117431 */ /* 0x010fe200000001ff */
[----:B------:R-:W-:Y:S01]  /*7d80*/  BAR.SYNC.DEFER_BLOCKING 0x0 ;  /* 0x0000000000007b1d */ /* 0x000fe20000010000 */
[----:B------:R-:W-:-:S07]  /*7d90*/  HFMA2 R0, -RZ, RZ, 0, 1.5079975128173828125e-05 ;  /* 0x000000fdff007431 */ /* 0x000fce00000001ff */
[----:B------:R-:W-:Y:S06]  /*7da0*/  BAR.SYNC.DEFER_BLOCKING 0x0 ;  /* 0x0000000000007b1d */ /* 0x000fec0000010000 */
[----:B---3--:R3:W-:Y:S02]  /*7db0*/  STG.E desc[UR4][R18.64+0x8], R24 ;  /* 0x0000081812007986 */ /* 0x0087e4000c101904 */
[----:B---3--:R-:W-:Y:S01]  /*7dc0*/  IMAD.MOV.U32 R19, RZ, RZ, 0x6 ;  /* 0x00000006ff137424 */ /* 0x008fe200078e00ff */
[----:B------:R-:W-:Y:S08]  /*7dd0*/  BAR.SYNC.DEFER_BLOCKING 0x0 ;  /* 0x0000000000007b1d */ /* 0x000ff00000010000 */
[----:B------:R-:W-:Y:S06]  /*7de0*/  BAR.SYNC.DEFER_BLOCKING 0x0 ;  /* 0x0000000000007b1d */ /* 0x000fec0000010000 */
[----:B--2---:R2:W-:Y:S02]  /*7df0*/  STG.E desc[UR4][R4.64+0xc], R23 ;  /* 0x00000c1704007986 */ /* 0x0045e4000c101904 */
[----:B--2---:R-:W-:Y:S01]  /*7e00*/  HFMA2 R23, -RZ, RZ, 0, 4.17232513427734375e-07 ;  /* 0x00000007ff177431 */ /* 0x004fe200000001ff */
[----:B------:R-:W-:Y:S08]  /*7e10*/  BAR.SYNC.DEFER_BLOCKING 0x0 ;  /* 0x0000000000007b1d */ /* 0x000ff00000010000 */
[----:B------:R-:W2:Y:S08]  /*7e20*/  LDC.64 R4, c[0x0][0x380] ;  /* 0x0000e000ff047b82 */ /* 0x000eb00000000a00 */
[----:B------:R-:W-:Y:S06]  /*7e30*/  BAR.SYNC.DEFER_BLOCKING 0x0 ;  /* 0x0000000000007b1d */ /* 0x000fec0000010000 */
[----:B0-----:R0:W-:Y:S02]  /*7e40*/  STG.E desc[UR4][R2.64+0x10], R25 ;  /* 0x0000101902007986 */ /* 0x0011e4000c101904 */
[----:B0-----:R-:W-:Y:S01]  /*7e50*/  IMAD.MOV.U32 R25, RZ, RZ, 0x8 ;  /* 0x00000008ff197424 */ /* 0x001fe200078e00ff */
[----:B------:R-:W-:Y:S08]  /*7e60*/  BAR.SYNC.DEFER_BLOCKING 0x0 ;  /* 0x0000000000007b1d */ /* 0x000ff00000010000 */
[----:B------:R-:W0:Y:S08]  /*7e70*/  LDC.64 R2, c[0x0][0x380] ;  /* 0x0000e000ff027b82 */ /* 0x000e300000000a00 */
[----:B------:R-:W-:Y:S06]  /*7e80*/  BAR.SYNC.DEFER_BLOCKING 0x0 ;  /* 0x0000000000007b1d */ /* 0x000fec0000010000 */
[----:B-----5:R3:W-:Y:S02]  /*7e90*/  STG.E desc[UR4][R6.64+0x14], R17 ;  /* 0x0000141106007986 */ /* 0x0207e4000c101904 */
[----:B---3--:R-:W3:Y:S08]  /*7ea0*/  LDC.64 R6, c[0x0][0x380] ;  /* 0x0000e000ff067b82 */ /* 0x008ef00000000a00 */
[----:B------:R-:W4:Y:S08]  /*7eb0*/  LDC.64 R16, c[0x0][0x380] ;  /* 0x0000e000ff107b82 */ /* 0x000f300000000a00 */
[----:B------:R-:W-:Y:S08]  /*7ec0*/  BAR.SYNC.DEFER_BLOCKING 0x0 ;  /* 0x0000000000007b1d */ /* 0x000ff00000010000 */
[----:B------:R-:W-:Y:S06]  /*7ed0*/  BAR.SYNC.DEFER_BLOCKING 0x0 ;  /* 0x0000000000007b1d */ /* 0x000fec0000010000 */
[----:B------:R5:W-:Y:S02]  /*7ee0*/  STG.E desc[UR4][R20.64+0x18], R19 ;  /* 0x0000181314007986 */ /* 0x000be4000c101904 */
[----:B-----5:R-:W-:Y:S01]  /*7ef0*/  HFMA2 R19, -RZ, RZ, 0, 5.36441802978515625e-07 ;  /* 0x00000009ff137431 */ /* 0x020fe200000001ff */
[----:B------:R-:W-:Y:S01]  /*7f00*/  BAR.SYNC.DEFER_BLOCKING 0x0 ;  /* 0x0000000000007b1d */ /* 0x000fe20000010000 */
[----:B------:R-:W-:-:S07]  /*7f10*/  IMAD.MOV.U32 R21, RZ, RZ, 0xa ;  /* 0x0000000aff157424 */ /* 0x000fce00078e00ff */
[----:B------:R-:W-:Y:S06]  /*7f20*/  BAR.SYNC.DEFER_BLOCKING 0x0 ;  /* 0x0000000000007b1d */ /* 0x000fec0000010000 */
[----:B------:R5:W-:Y:S02]  /*7f30*/  STG.E desc[UR4][R8.64+0x1c], R23 ;  /* 0x00001c1708007986 */ /* 0x000be4000c101904 */
[----:B-----5:R-:W-:Y:S01]  /*7f40*/  HFMA2 R23, -RZ, RZ, 0, 6.55651092529296875e-07 ;  /* 0x0000000bff177431 */ /* 0x020fe200000001ff */
[----:B------:R-:W-:Y:S08]  /*7f50*/  BAR.SYNC.DEFER_BLOCKING 0x0 ;  /* 0x0000000000007b1d */ /* 0x000ff00000010000 */
[----:B------:R-:W5:Y:S08]  /*7f60*/  LDC.64 R8, c[0x0][0x380] ;  /* 0x0000e000ff087b82 */ /* 0x000f700000000a00 */
[----:B------:R-:W-:Y:S06]  /*7f70*/  BAR.SYNC.DEFER_BLOCKING 0x0 ;  /* 0x0000000000007b1d */ /* 0x000fec0000010000 */
[----:B------:R1:W-:Y:S02]  /*7f80*/  STG.E desc[UR4][R10.64+0x20], R25 ;  /* 0x000020190a007986 */ /* 0x0003e4000c101904 */
[----:B-1----:R-:W-:Y:S01]  /*7f90*/  IMAD.MOV.U32 R25, RZ, RZ, 0xc ;  /* 0x0000000cff197424 */ /* 0x002fe200078e00ff */
[----:B------:R-:W-:Y:S08]  /*7fa0*/  BAR.SYNC.DEFER_BLOCKING 0x0 ;  /* 0x0000000000007b1d */ /* 0x000ff00000010000 */
[----:B------:R-:W1:Y:S08]  /*7fb0*/  LDC.64 R10, c[0x0][0x380] ;  /* 0x0000e000ff0a7b82 */ /* 0x000e700000000a00 */
[----:B------:R-:W-:Y:S06]  /*7fc0*/  BAR.SYNC.DEFER_BLOCKING 0x0 ;  /* 0x0000000000007b1d */ /* 0x000fec0000010000 */
[----:B------:R2:W-:Y:S02]  /*7fd0*/  STG.E desc[UR4][R12.64+0x24], R19 ;  /* 0x000024130c007986 */ /* 0x0005e4000c101904 */
[----:B--2---:R-:W-:Y:S01]  /*7fe0*/  HFMA2 R19, -RZ, RZ, 0, 7.74860382080078125e-07 ;  /* 0x0000000dff137431 */ /* 0x004fe200000001ff */
[----:B------:R-:W-:Y:S08]  /*7ff0*/  BAR.SYNC.DEFER_BLOCKING 0x0 ;  /* 0x0000000000007b1d */ /* 0x000ff00000010000 */
[----:B------:R-:W2:Y:S08]  /*8000*/  LDC.64 R12, c[0x0][0x380] ;  /* 0x0000e000ff0c7b82 */ /* 0x000eb00000000a00 */
[----:B------:R-:W-:Y:S06]  /*8010*/  BAR.SYNC.DEFER_BLOCKING 0x0 ;  /* 0x0000000000007b1d */ /* 0x000fec0000010000 */
[----:B------:R0:W-:Y:S02]  /*8020*/  STG.E desc[UR4][R14.64+0x28], R21 ;  /* 0x000028150e007986 */ /* 0x0001e4000c101904 */
[----:B0-----:R-:W-:Y:S01]  /*8030*/  IMAD.MOV.U32 R21, RZ, RZ, 0xe ;  /* 0x0000000eff157424 */ /* 0x001fe200078e00ff */
[----:B------:R-:W-:Y:S08]  /*8040*/  BAR.SYNC.DEFER_BLOCKING 0x0 ;  /* 0x0000000000007b1d */ /* 0x000ff00000010000 */
[----:B------:R-:W0:Y:S08]  /*8050*/  LDC.64 R14, c[0x0][0x380] ;  /* 0x0000e000ff0e7b82 */ /* 0x000e300000000a00 */
[----:B------:R-:W-:Y:S06]  /*8060*/  BAR.SYNC.DEFER_BLOCKING 0x0 ;  /* 0x0000000000007b1d */ /* 0x000fec0000010000 */
[----:B------:R3:W-:Y:S02]  /*8070*/  STG.E desc[UR4][R2.64+0x2c], R23 ;  /* 0x00002c1702007986 */ /* 0x0007e4000c101904 */
[----:B---3--:R-:W-:Y:S01]  /*8080*/  HFMA2 R23, -RZ, RZ, 0, 8.94069671630859375e-07 ;  /* 0x0000000fff177431 */ /* 0x008fe200000001ff */
        /* <DEDUP_REMOVED lines=9> */
[----:B-----5:R-:W-:Y:S01]  /*8120*/  HFMA2 R19, -RZ, RZ, 0, 1.013278961181640625e-06 ;  /* 0x00000011ff137431 */ /* 0x020fe200000001ff */
        /* <DEDUP_REMOVED lines=9> */
[----:B--2---:R-:W-:Y:S01]  /*81c0*/  HFMA2 R23, -RZ, RZ, 0, 1.132488250732421875e-06 ;  /* 0x00000013ff177431 */ /* 0x004fe200000001ff */
        /* <DEDUP_REMOVED lines=9> */
[----:B---3--:R-:W-:Y:S01]  /*8260*/  HFMA2 R19, -RZ, RZ, 0, 1.251697540283203125e-06 ;  /* 0x00000015ff137431 */ /* 0x008fe200000001ff */
        /* <DEDUP_REMOVED lines=9> */
[----:B-----5:R-:W-:Y:S01]  /*8300*/  HFMA2 R23, -RZ, RZ, 0, 1.370906829833984375e-06 ;  /* 0x00000017ff177431 */ /* 0x020fe200000001ff */
        /* <DEDUP_REMOVED lines=9> */
[----:B--2---:R-:W-:Y:S01]  /*83a0*/  HFMA2 R19, -RZ, RZ, 0, 1.490116119384765625e-06 ;  /* 0x00000019ff137431 */ /* 0x004fe200000001ff */
        /* <DEDUP_REMOVED lines=9> */
[----:B---3--:R-:W-:Y:S01]  /*8440*/  HFMA2 R23, -RZ, RZ, 0, 1.609325408935546875e-06 ;  /* 0x0000001bff177431 */ /* 0x008fe200000001ff */
        /* <DEDUP_REMOVED lines=9> */
[----:B-----5:R-:W-:Y:S01]  /*84e0*/  HFMA2 R19, -RZ, RZ, 0, 1.728534698486328125e-06 ;  /* 0x0000001dff137431 */ /* 0x020fe200000001ff */
        /* <DEDUP_REMOVED lines=9> */
[----:B--2---:R-:W-:Y:S01]  /*8580*/  HFMA2 R23, -RZ, RZ, 0, 1.847743988037109375e-06 ;  /* 0x0000001fff177431 */ /* 0x004fe200000001ff */
        /* <DEDUP_REMOVED lines=9> */
[----:B---3--:R-:W-:Y:S01]  /*8620*/  HFMA2 R19, -RZ, RZ, 0, 1.966953277587890625e-06 ;  /* 0x00000021ff137431 */ /* 0x008fe200000001ff */
        /* <DEDUP_REMOVED lines=9> */
[----:B-----5:R-:W-:Y:S01]  /*86c0*/  HFMA2 R23, -RZ, RZ, 0, 2.086162567138671875e-06 ;  /* 0x00000023ff177431 */ /* 0x020fe200000001ff */
        /* <DEDUP_REMOVED lines=9> */
[----:B--2---:R-:W-:Y:S01]  /*8760*/  HFMA2 R19, -RZ, RZ, 0, 2.205371856689453125e-06 ;  /* 0x00000025ff137431 */ /* 0x004fe200000001ff */
        /* <DEDUP_REMOVED lines=9> */
[----:B---3--:R-:W-:Y:S01]  /*8800*/  HFMA2 R23, -RZ, RZ, 0, 2.324581146240234375e-06 ;  /* 0x00000027ff177431 */ /* 0x008fe200000001ff */
        /* <DEDUP_REMOVED lines=9> */
[----:B-----5:R-:W-:Y:S01]  /*88a0*/  HFMA2 R19, -RZ, RZ, 0, 2.443790435791015625e-06 ;  /* 0x00000029ff137431 */ /* 0x020fe200000001ff */
        /* <DEDUP_REMOVED lines=9> */
[----:B--2---:R-:W-:Y:S01]  /*8940*/  HFMA2 R23, -RZ, RZ, 0, 2.562999725341796875e-06 ;  /* 0x0000002bff177431 */ /* 0x004fe200000001ff */
        /* <DEDUP_REMOVED lines=9> */
[----:B---3--:R-:W-:Y:S01]  /*89e0*/  HFMA2 R19, -RZ, RZ, 0, 2.682209014892578125e-06 ;  /* 0x0000002dff137431 */ /* 0x008fe200000001ff */
        /* <DEDUP_REMOVED lines=9> */
[----:B-----5:R-:W-:Y:S01]  /*8a80*/  HFMA2 R23, -RZ, RZ, 0, 2.801418304443359375e-06 ;  /* 0x0000002fff177431 */ /* 0x020fe200000001ff */
        /* <DEDUP_REMOVED lines=9> */
[----:B--2---:R-:W-:Y:S01]  /*8b20*/  HFMA2 R19, -RZ, RZ, 0, 2.920627593994140625e-06 ;  /* 0x00000031ff137431 */ /* 0x004fe200000001ff */
        /* <DEDUP_REMOVED lines=9> */
[----:B---3--:R-:W-:Y:S01]  /*8bc0*/  HFMA2 R23, -RZ, RZ, 0, 3.039836883544921875e-06 ;  /* 0x00000033ff177431 */ /* 0x008fe200000001ff */
        /* <DEDUP_REMOVED lines=9> */
[----:B-----5:R-:W-:Y:S01]  /*8c60*/  HFMA2 R19, -RZ, RZ, 0, 3.159046173095703125e-06 ;  /* 0x00000035ff137431 */ /* 0x020fe200000001ff */
        /* <DEDUP_REMOVED lines=9> */
[----:B--2---:R-:W-:Y:S01]  /*8d00*/  HFMA2 R23, -RZ, RZ, 0, 3.278255462646484375e-06 ;  /* 0x00000037ff177431 */ /* 0x004fe200000001ff */
        /* <DEDUP_REMOVED lines=9> */
[----:B---3--:R-:W-:Y:S01]  /*8da0*/  HFMA2 R19, -RZ, RZ, 0, 3.397464752197265625e-06 ;  /* 0x00000039ff137431 */ /* 0x008fe200000001ff */
        /* <DEDUP_REMOVED lines=9> */
[----:B-----5:R-:W-:Y:S01]  /*8e40*/  HFMA2 R23, -RZ, RZ, 0, 3.516674041748046875e-06 ;  /* 0x0000003bff177431 */ /* 0x020fe200000001ff */
        /* <DEDUP_REMOVED lines=9> */
[----:B--2---:R-:W-:Y:S01]  /*8ee0*/  HFMA2 R19, -RZ, RZ, 0, 3.635883331298828125e-06 ;  /* 0x0000003dff137431 */ /* 0x004fe200000001ff */
        /* <DEDUP_REMOVED lines=9> */
[----:B---3--:R-:W-:Y:S01]  /*8f80*/  HFMA2 R23, -RZ, RZ, 0, 3.755092620849609375e-06 ;  /* 0x0000003fff177431 */ /* 0x008fe200000001ff */
        /* <DEDUP_REMOVED lines=9> */
[----:B-----5:R-:W-:Y:S01]  /*9020*/  HFMA2 R19, -RZ, RZ, 0, 3.874301910400390625e-06 ;  /* 0x00000041ff137431 */ /* 0x020fe200000001ff */
        /* <DEDUP_REMOVED lines=9> */
[----:B--2---:R-:W-:Y:S01]  /*90c0*/  HFMA2 R23, -RZ, RZ, 0, 3.993511199951171875e-06 ;  /* 0x00000043ff177431 */ /* 0x004fe200000001ff */
        /* <DEDUP_REMOVED lines=9> */
[----:B---3--:R-:W-:Y:S01]  /*9160*/  HFMA2 R19, -RZ, RZ, 0, 4.112720489501953125e-06 ;  /* 0x00000045ff137431 */ /* 0x008fe200000001ff */
        /* <DEDUP_REMOVED lines=9> */
[----:B-----5:R-:W-:Y:S01]  /*9200*/  HFMA2 R23, -RZ, RZ, 0, 4.231929779052734375e-06 ;  /* 0x00000047ff177431 */ /* 0x020fe200000001ff */
        /* <DEDUP_REMOVED lines=9> */
[----:B--2---:R-:W-:Y:S01]  /*92a0*/  HFMA2 R19, -RZ, RZ, 0, 4.351139068603515625e-06 ;  /* 0x00000049ff137431 */ /* 0x004fe200000001ff */
        /* <DEDUP_REMOVED lines=9> */
[----:B---3--:R-:W-:Y:S01]  /*9340*/  HFMA2 R23, -RZ, RZ, 0, 4.470348358154296875e-06 ;  /* 0x0000004bff177431 */ /* 0x008fe200000001ff */
        /* <DEDUP_REMOVED lines=9> */
[----:B-----5:R-:W-:Y:S01]  /*93e0*/  HFMA2 R19, -RZ, RZ, 0, 4.589557647705078125e-06 ;  /* 0x0000004dff137431 */ /* 0x020fe200000001ff */
        /* <DEDUP_REMOVED lines=9> */
[----:B--2---:R-:W-:Y:S01]  /*9480*/  HFMA2 R23, -RZ, RZ, 0, 4.708766937255859375e-06 ;  /* 0x0000004fff177431 */ /* 0x004fe200000001ff */
        /* <DEDUP_REMOVED lines=9> */
[----:B---3--:R-:W-:Y:S01]  /*9520*/  HFMA2 R19, -RZ, RZ, 0, 4.827976226806640625e-06 ;  /* 0x00000051ff137431 */ /* 0x008fe200000001ff */
        /* <DEDUP_REMOVED lines=9> */
[----:B-----5:R-:W-:Y:S01]  /*95c0*/  HFMA2 R23, -RZ, RZ, 0, 4.947185516357421875e-06 ;  /* 0x00000053ff177431 */ /* 0x020fe200000001ff */
        /* <DEDUP_REMOVED lines=9> */
[----:B--2---:R-:W-:Y:S01]  /*9660*/  HFMA2 R19, -RZ, RZ, 0, 5.066394805908203125e-06 ;  /* 0x00000055ff137431 */ /* 0x004fe200000001ff */
        /* <DEDUP_REMOVED lines=9> */
[----:B---3--:R-:W-:Y:S01]  /*9700*/  HFMA2 R23, -RZ, RZ, 0, 5.185604095458984375e-06 ;  /* 0x00000057ff177431 */ /* 0x008fe200000001ff */
        /* <DEDUP_REMOVED lines=9> */
[----:B-----5:R-:W-:Y:S01]  /*97a0*/  HFMA2 R19, -RZ, RZ, 0, 5.304813385009765625e-06 ;  /* 0x00000059ff137431 */ /* 0x020fe200000001ff */
        /* <DEDUP_REMOVED lines=9> */
[----:B--2---:R-:W-:Y:S01]  /*9840*/  HFMA2 R23, -RZ, RZ, 0, 5.424022674560546875e-06 ;  /* 0x0000005bff177431 */ /* 0x004fe200000001ff */
        /* <DEDUP_REMOVED lines=9> */
[----:B---3--:R-:W-:Y:S01]  /*98e0*/  HFMA2 R19, -RZ, RZ, 0, 5.543231964111328125e-06 ;  /* 0x0000005dff137431 */ /* 0x008fe200000001ff */
        /* <DEDUP_REMOVED lines=9> */
[----:B-----5:R-:W-:Y:S01]  /*9980*/  HFMA2 R23, -RZ, RZ, 0, 5.662441253662109375e-06 ;  /* 0x0000005fff177431 */ /* 0x020fe200000001ff */
        /* <DEDUP_REMOVED lines=9> */
[----:B--2---:R-:W-:Y:S01]  /*9a20*/  HFMA2 R19, -RZ, RZ, 0, 5.781650543212890625e-06 ;  /* 0x00000061ff137431 */ /* 0x004fe200000001ff */
        /* <DEDUP_REMOVED lines=9> */
[----:B---3--:R-:W-:Y:S01]  /*9ac0*/  HFMA2 R23, -RZ, RZ, 0, 5.900859832763671875e-06 ;  /* 0x00000063ff177431 */ /* 0x008fe200000001ff */
        /* <DEDUP_REMOVED lines=9> */
[----:B-----5:R-:W-:Y:S01]  /*9b60*/  HFMA2 R19, -RZ, RZ, 0, 6.020069122314453125e-06 ;  /* 0x00000065ff137431 */ /* 0x020fe200000001ff */
        /* <DEDUP_REMOVED lines=9> */
[----:B--2---:R-:W-:Y:S01]  /*9c00*/  HFMA2 R23, -RZ, RZ, 0, 6.139278411865234375e-06 ;  /* 0x00000067ff177431 */ /* 0x004fe200000001ff */
        /* <DEDUP_REMOVED lines=9> */
[----:B---3--:R-:W-:Y:S01]  /*9ca0*/  HFMA2 R19, -RZ, RZ, 0, 6.258487701416015625e-06 ;  /* 0x00000069ff137431 */ /* 0x008fe200000001ff */
        /* <DEDUP_REMOVED lines=9> */
[----:B-----5:R-:W-:Y:S01]  /*9d40*/  HFMA2 R23, -RZ, RZ, 0, 6.377696990966796875e-06 ;  /* 0x0000006bff177431 */ /* 0x020fe200000001ff */
        /* <DEDUP_REMOVED lines=9> */
[----:B--2---:R-:W-:Y:S01]  /*9de0*/  HFMA2 R19, -RZ, RZ, 0, 6.496906280517578125e-06 ;  /* 0x0000006dff137431 */ /* 0x004fe200000001ff */
        /* <DEDUP_REMOVED lines=9> */
[----:B---3--:R-:W-:Y:S01]  /*9e80*/  HFMA2 R23, -RZ, RZ, 0, 6.616115570068359375e-06 ;  /* 0x0000006fff177431 */ /* 0x008fe200000001ff */
        /* <DEDUP_REMOVED lines=9> */
[----:B-----5:R-:W-:Y:S01]  /*9f20*/  HFMA2 R19, -RZ, RZ, 0, 6.735324859619140625e-06 ;  /* 0x00000071ff137431 */ /* 0x020fe200000001ff */
        /* <DEDUP_REMOVED lines=9> */
[----:B--2---:R-:W-:Y:S01]  /*9fc0*/  HFMA2 R23, -RZ, RZ, 0, 6.854534149169921875e-06 ;  /* 0x00000073ff177431 */ /* 0x004fe200000001ff */
        /* <DEDUP_REMOVED lines=9> */
[----:B---3--:R-:W-:Y:S01]  /*a060*/  HFMA2 R19, -RZ, RZ, 0, 6.973743438720703125e-06 ;  /* 0x00000075ff137431 */ /* 0x008fe200000001ff */
        /* <DEDUP_REMOVED lines=9> */
[----:B-----5:R-:W-:Y:S01]  /*a100*/  HFMA2 R23, -RZ, RZ, 0, 7.092952728271484375e-06 ;  /* 0x00000077ff177431 */ /* 0x020fe200000001ff */
        /* <DEDUP_REMOVED lines=9> */
[----:B--2---:R-:W-:Y:S01]  /*a1a0*/  HFMA2 R19, -RZ, RZ, 0, 7.212162017822265625e-06 ;  /* 0x00000079ff137431 */ /* 0x004fe200000001ff */
        /* <DEDUP_REMOVED lines=9> */
[----:B---3--:R-:W-:Y:S01]  /*a240*/  HFMA2 R23, -RZ, RZ, 0, 7.331371307373046875e-06 ;  /* 0x0000007bff177431 */ /* 0x008fe200000001ff */
        /* <DEDUP_REMOVED lines=9> */
[----:B-----5:R-:W-:Y:S01]  /*a2e0*/  HFMA2 R19, -RZ, RZ, 0, 7.450580596923828125e-06 ;  /* 0x0000007dff137431 */ /* 0x020fe200000001ff */
        /* <DEDUP_REMOVED lines=9> */
[----:B--2---:R-:W-:Y:S01]  /*a380*/  HFMA2 R23, -RZ, RZ, 0, 7.569789886474609375e-06 ;  /* 0x0000007fff177431 */ /* 0x004fe200000001ff */
        /* <DEDUP_REMOVED lines=9> */
[----:B---3--:R-:W-:Y:S01]  /*a420*/  HFMA2 R19, -RZ, RZ, 0, 7.688999176025390625e-06 ;  /* 0x00000081ff137431 */ /* 0x008fe200000001ff */
        /* <DEDUP_REMOVED lines=9> */
[----:B-----5:R-:W-:Y:S01]  /*a4c0*/  HFMA2 R23, -RZ, RZ, 0, 7.808208465576171875e-06 ;  /* 0x00000083ff177431 */ /* 0x020fe200000001ff */
        /* <DEDUP_REMOVED lines=9> */
[----:B--2---:R-:W-:Y:S01]  /*a560*/  HFMA2 R19, -RZ, RZ, 0, 7.927417755126953125e-06 ;  /* 0x00000085ff137431 */ /* 0x004fe200000001ff */
        /* <DEDUP_REMOVED lines=9> */
[----:B---3--:R-:W-:Y:S01]  /*a600*/  HFMA2 R23, -RZ, RZ, 0, 8.046627044677734375e-06 ;  /* 0x00000087ff177431 */ /* 0x008fe200000001ff */
        /* <DEDUP_REMOVED lines=9> */
[----:B-----5:R-:W-:Y:S01]  /*a6a0*/  HFMA2 R19, -RZ, RZ, 0, 8.165836334228515625e-06 ;  /* 0x00000089ff137431 */ /* 0x020fe200000001ff */
        /* <DEDUP_REMOVED lines=9> */
[----:B--2---:R-:W-:Y:S01]  /*a740*/  HFMA2 R23, -RZ, RZ, 0, 8.285045623779296875e-06 ;  /* 0x0000008bff177431 */ /* 0x004fe200000001ff */
        /* <DEDUP_REMOVED lines=9> */
[----:B---3--:R-:W-:Y:S01]  /*a7e0*/  HFMA2 R19, -RZ, RZ, 0, 8.404254913330078125e-06 ;  /* 0x0000008dff137431 */ /* 0x008fe200000001ff */
        /* <DEDUP_REMOVED lines=9> */
[----:B-----5:R-:W-:Y:S01]  /*a880*/  HFMA2 R23, -RZ, RZ, 0, 8.523464202880859375e-06 ;  /* 0x0000008fff177431 */ /* 0x020fe200000001ff */
        /* <DEDUP_REMOVED lines=9> */
[----:B--2---:R-:W-:Y:S01]  /*a920*/  HFMA2 R19, -RZ, RZ, 0, 8.642673492431640625e-06 ;  /* 0x00000091ff137431 */ /* 0x004fe200000001ff */
        /* <DEDUP_REMOVED lines=9> */
[----:B---3--:R-:W-:Y:S01]  /*a9c0*/  HFMA2 R23, -RZ, RZ, 0, 8.761882781982421875e-06 ;  /* 0x00000093ff177431 */ /* 0x008fe200000001ff */
        /* <DEDUP_REMOVED lines=9> */
[----:B-----5:R-:W-:Y:S01]  /*aa60*/  HFMA2 R19, -RZ, RZ, 0, 8.881092071533203125e-06 ;  /* 0x00000095ff137431 */ /* 0x020fe200000001ff */
        /* <DEDUP_REMOVED lines=9> */
[----:B--2---:R-:W-:Y:S01]  /*ab00*/  HFMA2 R23, -RZ, RZ, 0, 9.000301361083984375e-06 ;  /* 0x00000097ff177431 */ /* 0x004fe200000001ff */
        /* <DEDUP_REMOVED lines=9> */
[----:B---3--:R-:W-:Y:S01]  /*aba0*/  HFMA2 R19, -RZ, RZ, 0, 9.119510650634765625e-06 ;  /* 0x00000099ff137431 */ /* 0x008fe200000001ff */
        /* <DEDUP_REMOVED lines=9> */
[----:B-----5:R-:W-:Y:S01]  /*ac40*/  HFMA2 R23, -RZ, RZ, 0, 9.238719940185546875e-06 ;  /* 0x0000009bff177431 */ /* 0x020fe200000001ff */
        /* <DEDUP_REMOVED lines=9> */
[----:B--2---:R-:W-:Y:S01]  /*ace0*/  HFMA2 R19, -RZ, RZ, 0, 9.357929229736328125e-06 ;  /* 0x0000009dff137431 */ /* 0x004fe200000001ff */
        /* <DEDUP_REMOVED lines=9> */
[----:B---3--:R-:W-:Y:S01]  /*ad80*/  HFMA2 R23, -RZ, RZ, 0, 9.477138519287109375e-06 ;  /* 0x0000009fff177431 */ /* 0x008fe200000001ff */
        /* <DEDUP_REMOVED lines=9> */
[----:B-----5:R-:W-:Y:S01]  /*ae20*/  HFMA2 R19, -RZ, RZ, 0, 9.596347808837890625e-06 ;  /* 0x000000a1ff137431 */ /* 0x020fe200000001ff */
        /* <DEDUP_REMOVED lines=9> */
[----:B--2---:R-:W-:Y:S01]  /*aec0*/  HFMA2 R23, -RZ, RZ, 0, 9.715557098388671875e-06 ;  /* 0x000000a3ff177431 */ /* 0x004fe200000001ff */
        /* <DEDUP_REMOVED lines=9> */
[----:B---3--:R-:W-:Y:S01]  /*af60*/  HFMA2 R19, -RZ, RZ, 0, 9.834766387939453125e-06 ;  /* 0x000000a5ff137431 */ /* 0x008fe200000001ff */
        /* <DEDUP_REMOVED lines=9> */
[----:B-----5:R-:W-:Y:S01]  /*b000*/  HFMA2 R23, -RZ, RZ, 0, 9.953975677490234375e-06 ;  /* 0x000000a7ff177431 */ /* 0x020fe200000001ff */
        /* <DEDUP_REMOVED lines=9> */
[----:B--2---:R-:W-:Y:S01]  /*b0a0*/  HFMA2 R19, -RZ, RZ, 0, 1.0073184967041015625e-05 ;  /* 0x000000a9ff137431 */ /* 0x004fe200000001ff */
        /* <DEDUP_REMOVED lines=9> */
[----:B---3--:R-:W-:Y:S01]  /*b140*/  HFMA2 R23, -RZ, RZ, 0, 1.0192394256591796875e-05 ;  /* 0x000000abff177431 */ /* 0x008fe200000001ff */
        /* <DEDUP_REMOVED lines=9> */
[----:B-----5:R-:W-:Y:S01]  /*b1e0*/  HFMA2 R19, -RZ, RZ, 0, 1.0311603546142578125e-05 ;  /* 0x000000adff137431 */ /* 0x020fe200000001ff */
        /* <DEDUP_REMOVED lines=9> */
[----:B--2---:R-:W-:Y:S01]  /*b280*/  HFMA2 R23, -RZ, RZ, 0, 1.0430812835693359375e-05 ;  /* 0x000000afff177431 */ /* 0x004fe200000001ff */
        /* <DEDUP_REMOVED lines=9> */
[----:B---3--:R-:W-:Y:S01]  /*b320*/  HFMA2 R19, -RZ, RZ, 0, 1.0550022125244140625e-05 ;  /* 0x000000b1ff137431 */ /* 0x008fe200000001ff */
        /* <DEDUP_REMOVED lines=9> */
[----:B-----5:R-:W-:Y:S01]  /*b3c0*/  HFMA2 R23, -RZ, RZ, 0, 1.0669231414794921875e-05 ;  /* 0x000000b3ff177431 */ /* 0x020fe200000001ff */
        /* <DEDUP_REMOVED lines=9> */
[----:B--2---:R-:W-:Y:S01]  /*b460*/  HFMA2 R19, -RZ, RZ, 0, 1.0788440704345703125e-05 ;  /* 0x000000b5ff137431 */ /* 0x004fe200000001ff */
        /* <DEDUP_REMOVED lines=9> */
[----:B---3--:R-:W-:Y:S01]  /*b500*/  HFMA2 R23, -RZ, RZ, 0, 1.0907649993896484375e-05 ;  /* 0x000000b7ff177431 */ /* 0x008fe200000001ff */
        /* <DEDUP_REMOVED lines=9> */
[----:B-----5:R-:W-:Y:S01]  /*b5a0*/  HFMA2 R19, -RZ, RZ, 0, 1.1026859283447265625e-05 ;  /* 0x000000b9ff137431 */ /* 0x020fe200000001ff */
        /* <DEDUP_REMOVED lines=9> */
[----:B--2---:R-:W-:Y:S01]  /*b640*/  HFMA2 R23, -RZ, RZ, 0, 1.1146068572998046875e-05 ;  /* 0x000000bbff177431 */ /* 0x004fe200000001ff */
        /* <DEDUP_REMOVED lines=9> */
[----:B---3--:R-:W-:Y:S01]  /*b6e0*/  HFMA2 R19, -RZ, RZ, 0, 1.1265277862548828125e-05 ;  /* 0x000000bdff137431 */ /* 0x008fe200000001ff */
        /* <DEDUP_REMOVED lines=9> */
[----:B-----5:R-:W-:Y:S01]  /*b780*/  HFMA2 R23, -RZ, RZ, 0, 1.1384487152099609375e-05 ;  /* 0x000000bfff177431 */ /* 0x020fe200000001ff */
        /* <DEDUP_REMOVED lines=9> */
[----:B--2---:R-:W-:Y:S01]  /*b820*/  HFMA2 R19, -RZ, RZ, 0, 1.1503696441650390625e-05 ;  /* 0x000000c1ff137431 */ /* 0x004fe200000001ff */
        /* <DEDUP_REMOVED lines=9> */
[----:B---3--:R-:W-:Y:S01]  /*b8c0*/  HFMA2 R23, -RZ, RZ, 0, 1.1622905731201171875e-05 ;  /* 0x000000c3ff177431 */ /* 0x008fe200000001ff */
        /* <DEDUP_REMOVED lines=9> */
[----:B-----5:R-:W-:Y:S01]  /*b960*/  HFMA2 R19, -RZ, RZ, 0, 1.1742115020751953125e-05 ;  /* 0x000000c5ff137431 */ /* 0x020fe200000001ff */
        /* <DEDUP_REMOVED lines=9> */
[----:B--2---:R-:W-:Y:S01]  /*ba00*/  HFMA2 R23, -RZ, RZ, 0, 1.1861324310302734375e-05 ;  /* 0x000000c7ff177431 */ /* 0x004fe200000001ff */
        /* <DEDUP_REMOVED lines=9> */
[----:B---3--:R-:W-:Y:S01]  /*baa0*/  HFMA2 R19, -RZ, RZ, 0, 1.1980533599853515625e-05 ;  /* 0x000000c9ff137431 */ /* 0x008fe200000001ff */
        /* <DEDUP_REMOVED lines=9> */
[----:B-----5:R-:W-:Y:S01]  /*bb40*/  HFMA2 R23, -RZ, RZ, 0, 1.2099742889404296875e-05 ;  /* 0x000000cbff177431 */ /* 0x020fe200000001ff */
        /* <DEDUP_REMOVED lines=9> */
[----:B--2---:R-:W-:Y:S01]  /*bbe0*/  HFMA2 R19, -RZ, RZ, 0, 1.2218952178955078125e-05 ;  /* 0x000000cdff137431 */ /* 0x004fe200000001ff */
        /* <DEDUP_REMOVED lines=9> */
[----:B---3--:R-:W-:Y:S01]  /*bc80*/  HFMA2 R23, -RZ, RZ, 0, 1.2338161468505859375e-05 ;  /* 0x000000cfff177431 */ /* 0x008fe200000001ff */
        /* <DEDUP_REMOVED lines=9> */
[----:B-----5:R-:W-:Y:S01]  /*bd20*/  HFMA2 R19, -RZ, RZ, 0, 1.2457370758056640625e-05 ;  /* 0x000000d1ff137431 */ /* 0x020fe200000001ff */
        /* <DEDUP_REMOVED lines=9> */
[----:B--2---:R-:W-:Y:S01]  /*bdc0*/  HFMA2 R23, -RZ, RZ, 0, 1.2576580047607421875e-05 ;  /* 0x000000d3ff177431 */ /* 0x004fe200000001ff */
        /* <DEDUP_REMOVED lines=9> */
[----:B---3--:R-:W-:Y:S01]  /*be60*/  HFMA2 R19, -RZ, RZ, 0, 1.2695789337158203125e-05 ;  /* 0x000000d5ff137431 */ /* 0x008fe200000001ff */
        /* <DEDUP_REMOVED lines=9> */
[----:B-----5:R-:W-:Y:S01]  /*bf00*/  HFMA2 R23, -RZ, RZ, 0, 1.2814998626708984375e-05 ;  /* 0x000000d7ff177431 */ /* 0x020fe200000001ff */
        /* <DEDUP_REMOVED lines=9> */
[----:B--2---:R-:W-:Y:S01]  /*bfa0*/  HFMA2 R19, -RZ, RZ, 0, 1.2934207916259765625e-05 ;  /* 0x000000d9ff137431 */ /* 0x004fe200000001ff */
        /* <DEDUP_REMOVED lines=9> */
[----:B---3--:R-:W-:Y:S01]  /*c040*/  HFMA2 R23, -RZ, RZ, 0, 1.3053417205810546875e-05 ;  /* 0x000000dbff177431 */ /* 0x008fe200000001ff */
        /* <DEDUP_REMOVED lines=9> */
[----:B-----5:R-:W-:Y:S01]  /*c0e0*/  HFMA2 R19, -RZ, RZ, 0, 1.3172626495361328125e-05 ;  /* 0x000000ddff137431 */ /* 0x020fe200000001ff */
        /* <DEDUP_REMOVED lines=9> */
[----:B--2---:R-:W-:Y:S01]  /*c180*/  HFMA2 R23, -RZ, RZ, 0, 1.3291835784912109375e-05 ;  /* 0x000000dfff177431 */ /* 0x004fe200000001ff */
        /* <DEDUP_REMOVED lines=9> */
[----:B---3--:R-:W-:Y:S01]  /*c220*/  HFMA2 R19, -RZ, RZ, 0, 1.3411045074462890625e-05 ;  /* 0x000000e1ff137431 */ /* 0x008fe200000001ff */
        /* <DEDUP_REMOVED lines=9> */
[----:B-----5:R-:W-:Y:S01]  /*c2c0*/  HFMA2 R23, -RZ, RZ, 0, 1.3530254364013671875e-05 ;  /* 0x000000e3ff177431 */ /* 0x020fe200000001ff */
        /* <DEDUP_REMOVED lines=9> */
[----:B--2---:R-:W-:Y:S01]  /*c360*/  HFMA2 R19, -RZ, RZ, 0, 1.3649463653564453125e-05 ;  /* 0x000000e5ff137431 */ /* 0x004fe200000001ff */
        /* <DEDUP_REMOVED lines=9> */
[----:B---3--:R-:W-:Y:S01]  /*c400*/  HFMA2 R23, -RZ, RZ, 0, 1.3768672943115234375e-05 ;  /* 0x000000e7ff177431 */ /* 0x008fe200000001ff */
        /* <DEDUP_REMOVED lines=9> */
[----:B-----5:R-:W-:Y:S01]  /*c4a0*/  HFMA2 R19, -RZ, RZ, 0, 1.3887882232666015625e-05 ;  /* 0x000000e9ff137431 */ /* 0x020fe200000001ff */
        /* <DEDUP_REMOVED lines=9> */
[----:B--2---:R-:W-:Y:S01]  /*c540*/  HFMA2 R23, -RZ, RZ, 0, 1.4007091522216796875e-05 ;  /* 0x000000ebff177431 */ /* 0x004fe200000001ff */
        /* <DEDUP_REMOVED lines=9> */
[----:B---3--:R-:W-:Y:S01]  /*c5e0*/  HFMA2 R19, -RZ, RZ, 0, 1.4126300811767578125e-05 ;  /* 0x000000edff137431 */ /* 0x008fe200000001ff */
        /* <DEDUP_REMOVED lines=9> */
[----:B-----5:R-:W-:Y:S01]  /*c680*/  HFMA2 R23, -RZ, RZ, 0, 1.4245510101318359375e-05 ;  /* 0x000000efff177431 */ /* 0x020fe200000001ff */
        /* <DEDUP_REMOVED lines=9> */
[----:B--2---:R-:W-:Y:S01]  /*c720*/  HFMA2 R19, -RZ, RZ, 0, 1.4364719390869140625e-05 ;  /* 0x000000f1ff137431 */ /* 0x004fe200000001ff */
        /* <DEDUP_REMOVED lines=9> */
[----:B---3--:R-:W-:Y:S01]  /*c7c0*/  HFMA2 R23, -RZ, RZ, 0, 1.4483928680419921875e-05 ;  /* 0x000000f3ff177431 */ /* 0x008fe200000001ff */
        /* <DEDUP_REMOVED lines=9> */
[----:B-----5:R-:W5:Y:S08]  /*c860*/  LDC.64 R12, c[0x0][0x380] ;  /* 0x0000e000ff0c7b82 */ /* 0x020f700000000a00 */
[----:B------:R-:W5:Y:S08]  /*c870*/  LDC.64 R18, c[0x0][0x380] ;  /* 0x0000e000ff127b82 */ /* 0x000f700000000a00 */
[----:B------:R-:W-:Y:S08]  /*c880*/  BAR.SYNC.DEFER_BLOCKING 0x0 ;  /* 0x0000000000007b1d */ /* 0x000ff00000010000 */
[----:B------:R-:W-:Y:S06]  /*c890*/  BAR.SYNC.DEFER_BLOCKING 0x0 ;  /* 0x0000000000007b1d */ /* 0x000fec0000010000 */
[----:B------:R1:W-:Y:S02]  /*c8a0*/  STG.E desc[UR4][R14.64+0x3c8], R21 ;  /* 0x0003c8150e007986 */ /* 0x0003e4000c101904 */
[----:B-1----:R-:W-:Y:S01]  /*c8b0*/  HFMA2 R21, -RZ, RZ, 0, 1.4603137969970703125e-05 ;  /* 0x000000f5ff157431 */ /* 0x002fe200000001ff */
[----:B------:R-:W-:Y:S08]  /*c8c0*/  BAR.SYNC.DEFER_BLOCKING 0x0 ;  /* 0x0000000000007b1d */ /* 0x000ff00000010000 */
[----:B------:R-:W1:Y:S08]  /*c8d0*/  LDC.64 R14, c[0x0][0x380] ;  /* 0x0000e000ff0e7b82 */ /* 0x000e700000000a00 */
[----:B------:R-:W-:Y:S06]  /*c8e0*/  BAR.SYNC.DEFER_BLOCKING 0x0 ;  /* 0x0000000000007b1d */ /* 0x000fec0000010000 */
[----:B------:R2:W-:Y:S02]  /*c8f0*/  STG.E desc[UR4][R2.64+0x3cc], R23 ;  /* 0x0003cc1702007986 */ /* 0x0005e4000c101904 */
[----:B--2---:R-:W-:Y:S01]  /*c900*/  HFMA2 R23, -RZ, RZ, 0, 1.4722347259521484375e-05 ;  /* 0x000000f7ff177431 */ /* 0x004fe200000001ff */
        /* <DEDUP_REMOVED lines=9> */
[----:B---3--:R-:W3:Y:S08]  /*c9a0*/  LDC.64 R16, c[0x0][0x380] ;  /* 0x0000e000ff107b82 */ /* 0x008ef00000000a00 */
[----:B------:R-:W3:Y:S08]  /*c9b0*/  LDC.64 R20, c[0x0][0x380] ;  /* 0x0000e000ff147b82 */ /* 0x000ef00000000a00 */
[----:B------:R-:W-:Y:S08]  /*c9c0*/  BAR.SYNC.DEFER_BLOCKING 0x0 ;  /* 0x0000000000007b1d */ /* 0x000ff00000010000 */
[----:B------:R-:W-:Y:S06]  /*c9d0*/  BAR.SYNC.DEFER_BLOCKING 0x0 ;  /* 0x0000000000007b1d */ /* 0x000fec0000010000 */
[----:B------:R4:W-:Y:S02]  /*c9e0*/  STG.E desc[UR4][R6.64+0x3d8], R27 ;  /* 0x0003d81b06007986 */ /* 0x0009e4000c101904 */
[----:B----4-:R-:W-:Y:S01]  /*c9f0*/  HFMA2 R7, -RZ, RZ, 0, 1.4841556549072265625e-05 ;  /* 0x000000f9ff077431 */ /* 0x010fe200000001ff */
[----:B------:R-:W-:Y:S01]  /*ca00*/  BAR.SYNC.DEFER_BLOCKING 0x0 ;  /* 0x0000000000007b1d */ /* 0x000fe20000010000 */
[----:B------:R-:W-:-:S07]  /*ca10*/  IMAD.MOV.U32 R27, RZ, RZ, 0xfa ;  /* 0x000000faff1b7424 */ /* 0x000fce00078e00ff */
[----:B------:R-:W-:Y:S06]  /*ca20*/  BAR.SYNC.DEFER_BLOCKING 0x0 ;  /* 0x0000000000007b1d */ /* 0x000fec0000010000 */
[----:B------:R4:W-:Y:S02]  /*ca30*/  STG.E desc[UR4][R8.64+0x3dc], R23 ;  /* 0x0003dc1708007986 */ /* 0x0009e4000c101904 */
[----:B----4-:R-:W-:Y:S01]  /*ca40*/  HFMA2 R9, -RZ, RZ, 0, 1.4960765838623046875e-05 ;  /* 0x000000fbff097431 */ /* 0x010fe200000001ff */
[----:B------:R-:W-:Y:S08]  /*ca50*/  BAR.SYNC.DEFER_BLOCKING 0x0 ;  /* 0x0000000000007b1d */ /* 0x000ff00000010000 */
[----:B------:R-:W4:Y:S08]  /*ca60*/  LDC.64 R22, c[0x0][0x380] ;  /* 0x0000e000ff167b82 */ /* 0x000f300000000a00 */
[----:B------:R-:W-:Y:S06]  /*ca70*/  BAR.SYNC.DEFER_BLOCKING 0x0 ;  /* 0x0000000000007b1d */ /* 0x000fec0000010000 */
[----:B------:R5:W-:Y:S02]  /*ca80*/  STG.E desc[UR4][R10.64+0x3e0], R25 ;  /* 0x0003e0190a007986 */ /* 0x000be4000c101904 */
[----:B-----5:R-:W-:Y:S01]  /*ca90*/  IMAD.MOV.U32 R11, RZ, RZ, 0xfc ;  /* 0x000000fcff0b7424 */ /* 0x020fe200078e00ff */
[----:B------:R-:W-:Y:S08]  /*caa0*/  BAR.SYNC.DEFER_BLOCKING 0x0 ;  /* 0x0000000000007b1d */ /* 0x000ff00000010000 */
[----:B------:R-:W5:Y:S08]  /*cab0*/  LDC.64 R24, c[0x0][0x380] ;  /* 0x0000e000ff187b82 */ /* 0x000f700000000a00 */
[----:B------:R-:W-:Y:S06]  /*cac0*/  BAR.SYNC.DEFER_BLOCKING 0x0 ;  /* 0x0000000000007b1d */ /* 0x000fec0000010000 */
[----:B-1----:R1:W-:Y:S02]  /*cad0*/  STG.E desc[UR4][R14.64+0x3e4], R7 ;  /* 0x0003e4070e007986 */ /* 0x0023e4000c101904 */
[----:B-1----:R-:W-:Y:S01]  /*cae0*/  IMAD.MOV.U32 R7, RZ, RZ, 0xfe ;  /* 0x000000feff077424 */ /* 0x002fe200078e00ff */
[----:B------:R-:W-:Y:S08]  /*caf0*/  BAR.SYNC.DEFER_BLOCKING 0x0 ;  /* 0x0000000000007b1d */ /* 0x000ff00000010000 */
[----:B------:R-:W1:Y:S08]  /*cb00*/  LDC.64 R14, c[0x0][0x380] ;  /* 0x0000e000ff0e7b82 */ /* 0x000e700000000a00 */
[----:B------:R-:W-:Y:S06]  /*cb10*/  BAR.SYNC.DEFER_BLOCKING 0x0 ;  /* 0x0000000000007b1d */ /* 0x000fec0000010000 */
[----:B------:R2:W-:Y:S02]  /*cb20*/  STG.E desc[UR4][R12.64+0x3e8], R27 ;  /* 0x0003e81b0c007986 */ /* 0x0005e4000c101904 */
[----:B--2---:R-:W2:Y:S08]  /*cb30*/  LDC.64 R26, c[0x0][0x380] ;  /* 0x0000e000ff1a7b82 */ /* 0x004eb00000000a00 */
[----:B------:R-:W1:Y:S08]  /*cb40*/  LDC.64 R12, c[0x0][0x380] ;  /* 0x0000e000ff0c7b82 */ /* 0x000e700000000a00 */
[----:B------:R-:W-:Y:S08]  /*cb50*/  BAR.SYNC.DEFER_BLOCKING 0x0 ;  /* 0x0000000000007b1d */ /* 0x000ff00000010000 */
[----:B------:R-:W-:Y:S06]  /*cb60*/  BAR.SYNC.DEFER_BLOCKING 0x0 ;  /* 0x0000000000007b1d */ /* 0x000fec0000010000 */
[----:B------:R0:W-:Y:S02]  /*cb70*/  STG.E desc[UR4][R18.64+0x3ec], R9 ;  /* 0x0003ec0912007986 */ /* 0x0001e4000c101904 */
[----:B0-----:R-:W-:Y:S01]  /*cb80*/  HFMA2 R19, -RZ, RZ, 0, 1.5199184417724609375e-05 ;  /* 0x000000ffff137431 */ /* 0x001fe200000001ff */
        /* <DEDUP_REMOVED lines=9> */
[----:B----4-:R-:W-:-:S02]  /*cc20*/  HFMA2 R3, -RZ, RZ, 0, 1.1920928955078125e-07 ;  /* 0x00000002ff037431 */ /* 0x010fc400000001ff */
[----:B------:R-:W-:Y:S01]  /*cc30*/  IMAD.MOV.U32 R0, RZ, RZ, 0x1 ;  /* 0x00000001ff007424 */ /* 0x000fe200078e00ff */
[----:B------:R-:W-:Y:S01]  /*cc40*/  MOV R2, 0x4 ;  /* 0x0000000400027802 */ /* 0x000fe20000000f00 */
[----:B------:R-:W-:Y:S08]  /*cc50*/  BAR.SYNC.DEFER_BLOCKING 0x0 ;  /* 0x0000000000007b1d */ /* 0x000ff00000010000 */
[----:B------:R-:W-:Y:S06]  /*cc60*/  BAR.SYNC.DEFER_BLOCKING 0x0 ;  /* 0x0000000000007b1d */ /* 0x000fec0000010000 */
[----:B------:R4:W-:Y:S02]  /*cc70*/  STG.E desc[UR4][R16.64+0x3f8], R7 ;  /* 0x0003f80710007986 */ /* 0x0009e4000c101904 */
[----:B----4-:R-:W4:Y:S01]  /*cc80*/  LDC.64 R6, c[0x0][0x380] ;  /* 0x0000e000ff067b82 */ /* 0x010f220000000a00 */
[----:B------:R-:W-:-:S07]  /*cc90*/  IMAD.MOV.U32 R17, RZ, RZ, 0x3 ;  /* 0x00000003ff117424 */ /* 0x000fce00078e00ff */
        /* <DEDUP_REMOVED lines=8> */
[----:B--2---:R2:W-:Y:S01]  /*cd20*/  STG.E desc[UR4][R26.64+0x8], R3 ;  /* 0x000008031a007986 */ /* 0x0045e2000c101904 */
[----:B-1----:R-:W-:-:S03]  /*cd30*/  HFMA2 R23, -RZ, RZ, 0, 3.5762786865234375e-07 ;  /* 0x00000006ff177431 */ /* 0x002fc600000001ff */
[----:B------:R1:W-:Y:S04]  /*cd40*/  STG.E desc[UR4][R28.64+0xc], R17 ;  /* 0x00000c111c007986 */ /* 0x0003e8000c101904 */
[----:B------:R3:W-:Y:S01]  /*cd50*/  STG.E desc[UR4][R14.64+0x10], R2 ;  /* 0x000010020e007986 */ /* 0x0007e2000c101904 */
[----:B0-----:R-:W-:Y:S02]  /*cd60*/  IMAD.MOV.U32 R0, RZ, RZ, 0x5 ;  /* 0x00000005ff007424 */ /* 0x001fe400078e00ff */
[----:B------:R-:W-:Y:S01]  /*cd70*/  IMAD.MOV.U32 R25, RZ, RZ, 0x7 ;  /* 0x00000007ff197424 */ /* 0x000fe200078e00ff */
[----:B--2---:R-:W-:Y:S02]  /*cd80*/  MOV R27, 0x8 ;  /* 0x00000008001b7802 */ /* 0x004fe40000000f00 */
[----:B----4-:R0:W-:Y:S01]  /*cd90*/  STG.E desc[UR4][R6.64+0x14], R0 ;  /* 0x0000140006007986 */ /* 0x0101e2000c101904 */
[----:B-1----:R-:W1:Y:S01]  /*cda0*/  LDC.64 R16, c[0x0][0x380] ;  /* 0x0000e000ff107b82 */ /* 0x002e620000000a00 */
[----:B------:R-:W-:-:S02]  /*cdb0*/  IMAD.MOV.U32 R29, RZ, RZ, 0x9 ;  /* 0x00000009ff1d7424 */ /* 0x000fc400078e00ff */
[----:B------:R2:W-:Y:S04]  /*cdc0*/  STG.E desc[UR4][R8.64+0x18], R23 ;  /* 0x0000181708007986 */ /* 0x0005e8000c101904 */
[----:B---3--:R3:W-:Y:S01]  /*cdd0*/  STG.E desc[UR4][R10.64+0x1c], R25 ;  /* 0x00001c190a007986 */ /* 0x0087e2000c101904 */
[----:B------:R-:W4:Y:S03]  /*cde0*/  LDC.64 R14, c[0x0][0x380] ;  /* 0x0000e000ff0e7b82 */ /* 0x000f260000000a00 */
[----:B------:R5:W-:Y:S01]  /*cdf0*/  STG.E desc[UR4][R12.64+0x20], R27 ;  /* 0x0000201b0c007986 */ /* 0x000be2000c101904 */
[----:B0-----:R-:W-:Y:S02]  /*ce00*/  HFMA2 R0, -RZ, RZ, 0, 5.9604644775390625e-07 ;  /* 0x0000000aff007431 */ /* 0x001fe400000001ff */
[----:B------:R-:W-:Y:S01]  /*ce10*/  IMAD.MOV.U32 R7, RZ, RZ, 0xb ;  /* 0x0000000bff077424 */ /* 0x000fe200078e00ff */
[----:B------:R-:W-:Y:S01]  /*ce20*/  STG.E desc[UR4][R4.64+0x24], R29 ;  /* 0x0000241d04007986 */ /* 0x000fe2000c101904 */
[----:B--2---:R-:W-:Y:S01]  /*ce30*/  HFMA2 R9, -RZ, RZ, 0, 7.152557373046875e-07 ;  /* 0x0000000cff097431 */ /* 0x004fe200000001ff */
[----:B------:R-:W0:Y:S01]  /*ce40*/  LDC.64 R2, c[0x0][0x380] ;  /* 0x0000e000ff027b82 */ /* 0x000e220000000a00 */
[----:B---3--:R-:W-:Y:S01]  /*ce50*/  IMAD.MOV.U32 R11, RZ, RZ, 0xd ;  /* 0x0000000dff0b7424 */ /* 0x008fe200078e00ff */
[----:B-----5:R-:W-:-:S06]  /*ce60*/  MOV R13, 0xe ;  /* 0x0000000e000d7802 */ /* 0x020fcc0000000f00 */
[----:B------:R-:W2:Y:S08]  /*ce70*/  LDC.64 R22, c[0x0][0x380] ;  /* 0x0000e000ff167b82 */ /* 0x000eb00000000a00 */
[----:B------:R-:W3:Y:S01]  /*ce80*/  LDC.64 R24, c[0x0][0x380] ;  /* 0x0000e000ff187b82 */ /* 0x000ee20000000a00 */
[----:B----4-:R4:W-:Y:S04]  /*ce90*/  STG.E desc[UR4][R14.64+0x28], R0 ;  /* 0x000028000e007986 */ /* 0x0109e8000c101904 */
[----:B-1----:R1:W-:Y:S03]  /*cea0*/  STG.E desc[UR4][R16.64+0x2c], R7 ;  /* 0x00002c0710007986 */ /* 0x0023e6000c101904 */
[----:B------:R-:W5:Y:S01]  /*ceb0*/  LDC.64 R26, c[0x0][0x380] ;  /* 0x0000e000ff1a7b82 */ /* 0x000f620000000a00 */
[----:B------:R2:W-:Y:S04]  /*cec0*/  STG.E desc[UR4][R18.64+0x30], R9 ;  /* 0x0000300912007986 */ /* 0x0005e8000c101904 */
[----:B------:R3:W-:Y:S01]  /*ced0*/  STG.E desc[UR4][R20.64+0x34], R11 ;  /* 0x0000340b14007986 */ /* 0x0007e2000c101904 */
[----:B----4-:R-:W-:-:S02]  /*cee0*/  HFMA2 R15, -RZ, RZ, 0, 9.5367431640625e-07 ;  /* 0x00000010ff0f7431 */ /* 0x010fc400000001ff */
[----:B------:R-:W-:Y:S01]  /*cef0*/  IMAD.MOV.U32 R0, RZ, RZ, 0xf ;  /* 0x0000000fff007424 */ /* 0x000fe200078e00ff */
[----:B------:R-:W4:Y:S01]  /*cf00*/  LDC.64 R28, c[0x0][0x380] ;  /* 0x0000e000ff1c7b82 */ /* 0x000f220000000a00 */
[----:B0-----:R-:W-:Y:S01]  /*cf10*/  STG.E desc[UR4][R2.64+0x38], R13 ;  /* 0x0000380d02007986 */ /* 0x001fe2000c101904 */
[----:B-1----:R-:W-:Y:S01]  /*cf20*/  IMAD.MOV.U32 R17, RZ, RZ, 0x11 ;  /* 0x00000011ff117424 */ /* 0x002fe200078e00ff */
[----:B--2---:R-:W-:Y:S02]  /*cf30*/  MOV R19, 0x12 ;  /* 0x0000001200137802 */ /* 0x004fe40000000f00 */
[----:B------:R0:W-:Y:S03]  /*cf40*/  STG.E desc[UR4][R22.64+0x3c], R0 ;  /* 0x00003c0016007986 */ /* 0x0001e6000c101904 */
[----:B------:R-:W1:Y:S01]  /*cf50*/  LDC.64 R4, c[0x0][0x380] ;  /* 0x0000e000ff047b82 */ /* 0x000e620000000a00 */
[----:B---3--:R-:W-:Y:S01]  /*cf60*/  IMAD.MOV.U32 R21, RZ, RZ, 0x13 ;  /* 0x00000013ff157424 */ /* 0x008fe200078e00ff */
[----:B------:R2:W-:Y:S06]  /*cf70*/  STG.E desc[UR4][R24.64+0x40], R15 ;  /* 0x0000400f18007986 */ /* 0x0005ec000c101904 */
[----:B------:R-:W3:Y:S01]  /*cf80*/  LDC.64 R6, c[0x0][0x380] ;  /* 0x0000e000ff067b82 */ /* 0x000ee20000000a00 */
[----:B-----5:R5:W-:Y:S01]  /*cf90*/  STG.E desc[UR4][R26.64+0x44], R17 ;  /* 0x000044111a007986 */ /* 0x020be2000c101904 */
[----:B0-----:R-:W-:-:S02]  /*cfa0*/  HFMA2 R0, -RZ, RZ, 0, 1.1920928955078125e-06 ;  /* 0x00000014ff007431 */ /* 0x001fc400000001ff */
[----:B------:R-:W-:Y:S02]  /*cfb0*/  IMAD.MOV.U32 R23, RZ, RZ, 0x15 ;  /* 0x00000015ff177424 */ /* 0x000fe400078e00ff */
[----:B--2---:R-:W-:Y:S02]  /*cfc0*/  HFMA2 R25, -RZ, RZ, 0, 1.31130218505859375e-06 ;  /* 0x00000016ff197431 */ /* 0x004fe400000001ff */
[----:B------:R-:W0:Y:S01]  /*cfd0*/  LDC.64 R8, c[0x0][0x380] ;  /* 0x0000e000ff087b82 */ /* 0x000e220000000a00 */
[----:B----4-:R2:W-:Y:S01]  /*cfe0*/  STG.E desc[UR4][R28.64+0x48], R19 ;  /* 0x000048131c007986 */ /* 0x0105e2000c101904 */
[----:B-----5:R-:W-:-:S06]  /*cff0*/  IMAD.MOV.U32 R27, RZ, RZ, 0x17 ;  /* 0x00000017ff1b7424 */ /* 0x020fcc00078e00ff */
[----:B------:R-:W4:Y:S01]  /*d000*/  LDC.64 R10, c[0x0][0x380] ;  /* 0x0000e000ff0a7b82 */ /* 0x000f220000000a00 */
[----:B-1----:R-:W-:Y:S01]  /*d010*/  STG.E desc[UR4][R4.64+0x4c], R21 ;  /* 0x00004c1504007986 */ /* 0x002fe2000c101904 */
[----:B--2---:R-:W-:-:S06]  /*d020*/  MOV R29, 0x18 ;  /* 0x00000018001d7802 */ /* 0x004fcc0000000f00 */
[----:B------:R-:W1:Y:S01]  /*d030*/  LDC.64 R12, c[0x0][0x380] ;  /* 0x0000e000ff0c7b82 */ /* 0x000e620000000a00 */
[----:B---3--:R2:W-:Y:S07]  /*d040*/  STG.E desc[UR4][R6.64+0x50], R0 ;  /* 0x0000500006007986 */ /* 0x0085ee000c101904 */
[----:B------:R-:W3:Y:S01]  /*d050*/  LDC.64 R2, c[0x0][0x380] ;  /* 0x0000e000ff027b82 */ /* 0x000ee20000000a00 */
[----:B0-----:R0:W-:Y:S01]  /*d060*/  STG.E desc[UR4][R8.64+0x54], R23 ;  /* 0x0000541708007986 */ /* 0x0011e2000c101904 */
[----:B--2---:R-:W-:-:S02]  /*d070*/  HFMA2 R7, -RZ, RZ, 0, 1.54972076416015625e-06 ;  /* 0x0000001aff077431 */ /* 0x004fc400000001ff */
[----:B------:R-:W-:-:S04]  /*d080*/  IMAD.MOV.U32 R0, RZ, RZ, 0x19 ;  /* 0x00000019ff007424 */ /* 0x000fc800078e00ff */
[----:B------:R-:W2:Y:S01]  /*d090*/  LDC.64 R14, c[0x0][0x380] ;  /* 0x0000e000ff0e7b82 */ /* 0x000ea20000000a00 */
[----:B----4-:R4:W-:Y:S01]  /*d0a0*/  STG.E desc[UR4][R10.64+0x58], R25 ;  /* 0x000058190a007986 */ /* 0x0109e2000c101904 */
[----:B0-----:R-:W-:-:S06]  /*d0b0*/  IMAD.MOV.U32 R9, RZ, RZ, 0x1b ;  /* 0x0000001bff097424 */ /* 0x001fcc00078e00ff */
[----:B------:R-:W0:Y:S01]  /*d0c0*/  LDC.64 R16, c[0x0][0x380] ;  /* 0x0000e000ff107b82 */ /* 0x000e220000000a00 */
[----:B-1----:R1:W-:Y:S01]  /*d0d0*/  STG.E desc[UR4][R12.64+0x5c], R27 ;  /* 0x00005c1b0c007986 */ /* 0x0023e2000c101904 */
[----:B----4-:R-:W-:-:S06]  /*d0e0*/  MOV R11, 0x1c ;  /* 0x0000001c000b7802 */ /* 0x010fcc0000000f00 */
[----:B------:R-:W4:Y:S01]  /*d0f0*/  LDC.64 R18, c[0x0][0x380] ;  /* 0x0000e000ff127b82 */ /* 0x000f220000000a00 */
[----:B---3--:R-:W-:Y:S01]  /*d100*/  STG.E desc[UR4][R2.64+0x60], R29 ;  /* 0x0000601d02007986 */ /* 0x008fe2000c101904 */
[----:B-1----:R-:W-:-:S06]  /*d110*/  IMAD.MOV.U32 R13, RZ, RZ, 0x1d ;  /* 0x0000001dff0d7424 */ /* 0x002fcc00078e00ff */
[----:B------:R-:W1:Y:S01]  /*d120*/  LDC.64 R20, c[0x0][0x380] ;  /* 0x0000e000ff147b82 */ /* 0x000e620000000a00 */
[----:B--2---:R2:W-:Y:S07]  /*d130*/  STG.E desc[UR4][R14.64+0x64], R0 ;  /* 0x000064000e007986 */ /* 0x0045ee000c101904 */
[----:B------:R-:W3:Y:S01]  /*d140*/  LDC.64 R4, c[0x0][0x380] ;  /* 0x0000e000ff047b82 */ /* 0x000ee20000000a00 */
[----:B0-----:R0:W-:Y:S01]  /*d150*/  STG.E desc[UR4][R16.64+0x68], R7 ;  /* 0x0000680710007986 */ /* 0x0011e2000c101904 */
[----:B--2---:R-:W-:-:S02]  /*d160*/  HFMA2 R0, -RZ, RZ, 0, 1.78813934326171875e-06 ;  /* 0x0000001eff007431 */ /* 0x004fc400000001ff */
[----:B------:R-:W-:-:S04]  /*d170*/  IMAD.MOV.U32 R15, RZ, RZ, 0x1f ;  /* 0x0000001fff0f7424 */ /* 0x000fc800078e00ff */
[----:B------:R-:W2:Y:S01]  /*d180*/  LDC.64 R22, c[0x0][0x380] ;  /* 0x0000e000ff167b82 */ /* 0x000ea20000000a00 */
[----:B----4-:R4:W-:Y:S01]  /*d190*/  STG.E desc[UR4][R18.64+0x6c], R9 ;  /* 0x00006c0912007986 */ /* 0x0109e2000c101904 */
[----:B0-----:R-:W-:-:S06]  /*d1a0*/  HFMA2 R17, -RZ, RZ, 0, 1.9073486328125e-06 ;  /* 0x00000020ff117431 */ /* 0x001fcc00000001ff */
[----:B------:R-:W0:Y:S01]  /*d1b0*/  LDC.64 R24, c[0x0][0x380] ;  /* 0x0000e000ff187b82 */ /* 0x000e220000000a00 */
[----:B-1----:R1:W-:Y:S01]  /*d1c0*/  STG.E desc[UR4][R20.64+0x70], R11 ;  /* 0x0000700b14007986 */ /* 0x0023e2000c101904 */
[----:B----4-:R-:W-:-:S06]  /*d1d0*/  IMAD.MOV.U32 R19, RZ, RZ, 0x21 ;  /* 0x00000021ff137424 */ /* 0x010fcc00078e00ff */
[----:B------:R-:W4:Y:S01]  /*d1e0*/  LDC.64 R26, c[0x0][0x380] ;  /* 0x0000e000ff1a7b82 */ /* 0x000f220000000a00 */
[----:B---3--:R-:W-:Y:S01]  /*d1f0*/  STG.E desc[UR4][R4.64+0x74], R13 ;  /* 0x0000740d04007986 */ /* 0x008fe2000c101904 */
[----:B-1----:R-:W-:-:S06]  /*d200*/  MOV R21, 0x22 ;  /* 0x0000002200157802 */ /* 0x002fcc0000000f00 */
[----:B------:R-:W1:Y:S01]  /*d210*/  LDC.64 R28, c[0x0][0x380] ;  /* 0x0000e000ff1c7b82 */ /* 0x000e620000000a00 */
[----:B--2---:R2:W-:Y:S07]  /*d220*/  STG.E desc[UR4][R22.64+0x78], R0 ;  /* 0x0000780016007986 */ /* 0x0045ee000c101904 */
[----:B------:R-:W3:Y:S01]  /*d230*/  LDC.64 R2, c[0x0][0x380] ;  /* 0x0000e000ff027b82 */ /* 0x000ee20000000a00 */
[----:B0-----:R0:W-:Y:S01]  /*d240*/  STG.E desc[UR4][R24.64+0x7c], R15 ;  /* 0x00007c0f18007986 */ /* 0x0011e2000c101904 */
[----:B--2---:R-:W-:-:S02]  /*d250*/  HFMA2 R23, -RZ, RZ, 0, 2.1457672119140625e-06 ;  /* 0x00000024ff177431 */ /* 0x004fc400000001ff */
        /* <DEDUP_REMOVED lines=14> */
[----:B--2---:R-:W-:-:S02]  /*d340*/  HFMA2 R0, -RZ, RZ, 0, 2.384185791015625e-06 ;  /* 0x00000028ff007431 */ /* 0x004fc400000001ff */
[----:B------:R-:W-:-:S04]  /*d350*/  IMAD.MOV.U32 R7, RZ, RZ, 0x29 ;  /* 0x00000029ff077424 */ /* 0x000fc800078e00ff */
[----:B------:R-:W2:Y:S01]  /*d360*/  LDC.64 R14, c[0x0][0x380] ;  /* 0x0000e000ff0e7b82 */ /* 0x000ea20000000a00 */
[----:B----4-:R4:W-:Y:S01]  /*d370*/  STG.E desc[UR4][R10.64+0x94], R25 ;  /* 0x000094190a007986 */ /* 0x0109e2000c101904 */
[----:B0-----:R-:W-:-:S06]  /*d380*/  HFMA2 R9, -RZ, RZ, 0, 2.50339508056640625e-06 ;  /* 0x0000002aff097431 */ /* 0x001fcc00000001ff */
        /* <DEDUP_REMOVED lines=10> */
[----:B--2---:R-:W-:-:S02]  /*d430*/  HFMA2 R15, -RZ, RZ, 0, 2.74181365966796875e-06 ;  /* 0x0000002eff0f7431 */ /* 0x004fc400000001ff */
        /* <DEDUP_REMOVED lines=14> */
[----:B--2---:R-:W-:-:S02]  /*d520*/  HFMA2 R0, -RZ, RZ, 0, 2.98023223876953125e-06 ;  /* 0x00000032ff007431 */ /* 0x004fc400000001ff */
[----:B------:R-:W-:-:S04]  /*d530*/  IMAD.MOV.U32 R23, RZ, RZ, 0x33 ;  /* 0x00000033ff177424 */ /* 0x000fc800078e00ff */
[----:B------:R-:W2:Y:S01]  /*d540*/  LDC.64 R6, c[0x0][0x380] ;  /* 0x0000e000ff067b82 */ /* 0x000ea20000000a00 */
[----:B----4-:R4:W-:Y:S01]  /*d550*/  STG.E desc[UR4][R26.64+0xbc], R17 ;  /* 0x0000bc111a007986 */ /* 0x0109e2000c101904 */
[----:B0-----:R-:W-:-:S06]  /*d560*/  HFMA2 R25, -RZ, RZ, 0, 3.0994415283203125e-06 ;  /* 0x00000034ff197431 */ /* 0x001fcc00000001ff */
        /* <DEDUP_REMOVED lines=10> */
[----:B--2---:R-:W-:-:S02]  /*d610*/  HFMA2 R7, -RZ, RZ, 0, 3.337860107421875e-06 ;  /* 0x00000038ff077431 */ /* 0x004fc400000001ff */
        /* <DEDUP_REMOVED lines=14> */
[----:B--2---:R-:W-:-:S02]  /*d700*/  HFMA2 R0, -RZ, RZ, 0, 3.5762786865234375e-06 ;  /* 0x0000003cff007431 */ /* 0x004fc400000001ff */
[----:B------:R-:W-:-:S04]  /*d710*/  IMAD.MOV.U32 R15, RZ, RZ, 0x3d ;  /* 0x0000003dff0f7424 */ /* 0x000fc800078e00ff */
[----:B------:R-:W2:Y:S01]  /*d720*/  LDC.64 R22, c[0x0][0x380] ;  /* 0x0000e000ff167b82 */ /* 0x000ea20000000a00 */
[----:B----4-:R4:W-:Y:S01]  /*d730*/  STG.E desc[UR4][R18.64+0xe4], R9 ;  /* 0x0000e40912007986 */ /* 0x0109e2000c101904 */
[----:B0-----:R-:W-:-:S06]  /*d740*/  HFMA2 R17, -RZ, RZ, 0, 3.69548797607421875e-06 ;  /* 0x0000003eff117431 */ /* 0x001fcc00000001ff */
        /* <DEDUP_REMOVED lines=10> */
[----:B--2---:R-:W-:-:S02]  /*d7f0*/  HFMA2 R23, -RZ, RZ, 0, 3.93390655517578125e-06 ;  /* 0x00000042ff177431 */ /* 0x004fc400000001ff */
        /* <DEDUP_REMOVED lines=14> */
[----:B--2---:R-:W-:-:S02]  /*d8e0*/  HFMA2 R0, -RZ, RZ, 0, 4.17232513427734375e-06 ;  /* 0x00000046ff007431 */ /* 0x004fc400000001ff */
[----:B------:R-:W-:-:S04]  /*d8f0*/  IMAD.MOV.U32 R7, RZ, RZ, 0x47 ;  /* 0x00000047ff077424 */ /* 0x000fc800078e00ff */
[----:B------:R-:W2:Y:S01]  /*d900*/  LDC.64 R14, c[0x0][0x380] ;  /* 0x0000e000ff0e7b82 */ /* 0x000ea20000000a00 */
[----:B----4-:R4:W-:Y:S01]  /*d910*/  STG.E desc[UR4][R10.64+0x10c], R25 ;  /* 0x00010c190a007986 */ /* 0x0109e2000c101904 */
[----:B0-----:R-:W-:-:S06]  /*d920*/  HFMA2 R9, -RZ, RZ, 0, 4.291534423828125e-06 ;  /* 0x00000048ff097431 */ /* 0x001fcc00000001ff */
        /* <DEDUP_REMOVED lines=10> */
[----:B--2---:R-:W-:-:S02]  /*d9d0*/  HFMA2 R15, -RZ, RZ, 0, 4.5299530029296875e-06 ;  /* 0x0000004cff0f7431 */ /* 0x004fc400000001ff */
        /* <DEDUP_REMOVED lines=14> */
[----:B--2---:R-:W-:-:S02]  /*dac0*/  HFMA2 R0, -RZ, RZ, 0, 4.76837158203125e-06 ;  /* 0x00000050ff007431 */ /* 0x004fc400000001ff */
[----:B------:R-:W-:-:S04]  /*dad0*/  IMAD.MOV.U32 R23, RZ, RZ, 0x51 ;  /* 0x00000051ff177424 */ /* 0x000fc800078e00ff */
[----:B------:R-:W2:Y:S01]  /*dae0*/  LDC.64 R6, c[0x0][0x380] ;  /* 0x0000e000ff067b82 */ /* 0x000ea20000000a00 */
[----:B----4-:R4:W-:Y:S01]  /*daf0*/  STG.E desc[UR4][R26.64+0x134], R17 ;  /* 0x000134111a007986 */ /* 0x0109e2000c101904 */
[----:B0-----:R-:W-:-:S06]  /*db00*/  HFMA2 R25, -RZ, RZ, 0, 4.88758087158203125e-06 ;  /* 0x00000052ff197431 */ /* 0x001fcc00000001ff */
        /* <DEDUP_REMOVED lines=10> */
[----:B--2---:R-:W-:-:S02]  /*dbb0*/  HFMA2 R7, -RZ, RZ, 0, 5.12599945068359375e-06 ;  /* 0x00000056ff077431 */ /* 0x004fc400000001ff */
        /* <DEDUP_REMOVED lines=14> */
[----:B--2---:R-:W-:-:S02]  /*dca0*/  HFMA2 R0, -RZ, RZ, 0, 5.36441802978515625e-06 ;  /* 0x0000005aff007431 */ /* 0x004fc400000001ff */
[----:B------:R-:W-:-:S04]  /*dcb0*/  IMAD.MOV.U32 R15, RZ, RZ, 0x5b ;  /* 0x0000005bff0f7424 */ /* 0x000fc800078e00ff */
[----:B------:R-:W2:Y:S01]  /*dcc0*/  LDC.64 R22, c[0x0][0x380] ;  /* 0x0000e000ff167b82 */ /* 0x000ea20000000a00 */
[----:B----4-:R4:W-:Y:S01]  /*dcd0*/  STG.E desc[UR4][R18.64+0x15c], R9 ;  /* 0x00015c0912007986 */ /* 0x0109e2000c101904 */
[----:B0-----:R-:W-:-:S06]  /*dce0*/  HFMA2 R17, -RZ, RZ, 0, 5.4836273193359375e-06 ;  /* 0x0000005cff117431 */ /* 0x001fcc00000001ff */
        /* <DEDUP_REMOVED lines=10> */
[----:B--2---:R-:W-:-:S02]  /*dd90*/  HFMA2 R23, -RZ, RZ, 0, 5.7220458984375e-06 ;  /* 0x00000060ff177431 */ /* 0x004fc400000001ff */
        /* <DEDUP_REMOVED lines=14> */
[----:B--2---:R-:W-:-:S02]  /*de80*/  HFMA2 R0, -RZ, RZ, 0, 5.9604644775390625e-06 ;  /* 0x00000064ff007431 */ /* 0x004fc400000001ff */
[----:B------:R-:W-:-:S04]  /*de90*/  IMAD.MOV.U32 R5, RZ, RZ, 0x65 ;  /* 0x00000065ff057424 */ /* 0x000fc800078e00ff */
[----:B------:R-:W2:Y:S01]  /*dea0*/  LDC.64 R14, c[0x0][0x380] ;  /* 0x0000e000ff0e7b82 */ /* 0x000ea20000000a00 */
[----:B----4-:R4:W-:Y:S01]  /*deb0*/  STG.E desc[UR4][R8.64+0x184], R25 ;  /* 0x0001841908007986 */ /* 0x0109e2000c101904 */
[----:B0-----:R-:W-:-:S06]  /*dec0*/  HFMA2 R7, -RZ, RZ, 0, 6.07967376708984375e-06 ;  /* 0x00000066ff077431 */ /* 0x001fcc00000001ff */
        /* <DEDUP_REMOVED lines=10> */
[----:B--2---:R-:W-:-:S02]  /*df70*/  HFMA2 R15, -RZ, RZ, 0, 6.31809234619140625e-06 ;  /* 0x0000006aff0f7431 */ /* 0x004fc400000001ff */
        /* <DEDUP_REMOVED lines=14> */
[----:B--2---:R-:W-:-:S02]  /*e060*/  HFMA2 R0, -RZ, RZ, 0, 6.55651092529296875e-06 ;  /* 0x0000006eff007431 */ /* 0x004fc400000001ff */
[----:B------:R-:W-:-:S04]  /*e070*/  IMAD.MOV.U32 R23, RZ, RZ, 0x6f ;  /* 0x0000006fff177424 */ /* 0x000fc800078e00ff */
[----:B------:R-:W2:Y:S01]  /*e080*/  LDC.64 R2, c[0x0][0x380] ;  /* 0x0000e000ff027b82 */ /* 0x000ea20000000a00 */
[----:B----4-:R4:W-:Y:S01]  /*e090*/  STG.E desc[UR4][R26.64+0x1ac], R17 ;  /* 0x0001ac111a007986 */ /* 0x0109e2000c101904 */
[----:B0-----:R-:W-:-:S06]  /*e0a0*/  HFMA2 R25, -RZ, RZ, 0, 6.67572021484375e-06 ;  /* 0x00000070ff197431 */ /* 0x001fcc00000001ff */
        /* <DEDUP_REMOVED lines=10> */
[----:B--2---:R-:W-:-:S06]  /*e150*/  IMAD.MOV.U32 R0, RZ, RZ, 0x73 ;  /* 0x00000073ff007424 */ /* 0x004fcc00078e00ff */
[----:B------:R-:W2:Y:S01]  /*e160*/  LDC.64 R12, c[0x0][0x380] ;  /* 0x0000e000ff0c7b82 */ /* 0x000ea20000000a00 */
[----:B----4-:R4:W-:Y:S01]  /*e170*/  STG.E desc[UR4][R6.64+0x1c0], R25 ;  /* 0x0001c01906007986 */ /* 0x0109e2000c101904 */
[----:B0-----:R-:W-:Y:S02]  /*e180*/  HFMA2 R5, -RZ, RZ, 0, 6.9141387939453125e-06 ;  /* 0x00000074ff057431 */ /* 0x001fe400000001ff */
[----:B------:R-:W-:-:S04]  /*e190*/  IMAD.MOV.U32 R4, RZ, RZ, 0x75 ;  /* 0x00000075ff047424 */ /* 0x000fc800078e00ff */
        /* <DEDUP_REMOVED lines=10> */
[----:B--2---:R-:W-:-:S06]  /*e240*/  HFMA2 R0, -RZ, RZ, 0, 7.152557373046875e-06 ;  /* 0x00000078ff007431 */ /* 0x004fcc00000001ff */
[----:B------:R-:W2:Y:S01]  /*e250*/  LDC.64 R28, c[0x0][0x380] ;  /* 0x0000e000ff1c7b82 */ /* 0x000ea20000000a00 */
[----:B----4-:R4:W-:Y:S01]  /*e260*/  STG.E desc[UR4][R20.64+0x1d4], R4 ;  /* 0x0001d40414007986 */ /* 0x0109e2000c101904 */
[----:B0-----:R-:W-:-:S06]  /*e270*/  HFMA2 R19, -RZ, RZ, 0, 7.27176666259765625e-06 ;  /* 0x0000007aff137431 */ /* 0x001fcc00000001ff */
[----:B------:R-:W0:Y:S01]  /*e280*/  LDC.64 R24, c[0x0][0x380] ;  /* 0x0000e000ff187b82 */ /* 0x000e220000000a00 */
[----:B-1----:R1:W-:Y:S01]  /*e290*/  STG.E desc[UR4][R16.64+0x1d8], R7 ;  /* 0x0001d80710007986 */ /* 0x0023e2000c101904 */
[----:B----4-:R-:W-:-:S06]  /*e2a0*/  IMAD.MOV.U32 R21, RZ, RZ, 0x7b ;  /* 0x0000007bff157424 */ /* 0x010fcc00078e00ff */
[----:B------:R-:W4:Y:S01]  /*e2b0*/  LDC.64 R22, c[0x0][0x380] ;  /* 0x0000e000ff167b82 */ /* 0x000f220000000a00 */
[----:B---3--:R3:W-:Y:S01]  /*e2c0*/  STG.E desc[UR4][R14.64+0x1dc], R9 ;  /* 0x0001dc090e007986 */ /* 0x0087e2000c101904 */
[----:B-1----:R-:W-:-:S06]  /*e2d0*/  MOV R17, 0x7c ;  /* 0x0000007c00117802 */ /* 0x002fcc0000000f00 */
[----:B------:R-:W1:Y:S01]  /*e2e0*/  LDC.64 R26, c[0x0][0x380] ;  /* 0x0000e000ff1a7b82 */ /* 0x000e620000000a00 */
[----:B--2---:R2:W-:Y:S01]  /*e2f0*/  STG.E desc[UR4][R28.64+0x1e0], R0 ;  /* 0x0001e0001c007986 */ /* 0x0045e2000c101904 */
[----:B---3--:R-:W-:-:S06]  /*e300*/  IMAD.MOV.U32 R15, RZ, RZ, 0x79 ;  /* 0x00000079ff0f7424 */ /* 0x008fcc00078e00ff */
[----:B------:R-:W3:Y:S01]  /*e310*/  LDC.64 R2, c[0x0][0x380] ;  /* 0x0000e000ff027b82 */ /* 0x000ee20000000a00 */
[----:B0-----:R0:W-:Y:S01]  /*e320*/  STG.E desc[UR4][R24.64+0x1e4], R15 ;  /* 0x0001e40f18007986 */ /* 0x0011e2000c101904 */
[----:B--2---:R-:W-:Y:S02]  /*e330*/  HFMA2 R29, -RZ, RZ, 0, 7.51018524169921875e-06 ;  /* 0x0000007eff1d7431 */ /* 0x004fe400000001ff */
        /* <DEDUP_REMOVED lines=14> */
[----:B--2---:R-:W-:-:S02]  /*e420*/  HFMA2 R0, -RZ, RZ, 0, 7.74860382080078125e-06 ;  /* 0x00000082ff007431 */ /* 0x004fc400000001ff */
[----:B------:R-:W-:-:S04]  /*e430*/  IMAD.MOV.U32 R7, RZ, RZ, 0x83 ;  /* 0x00000083ff077424 */ /* 0x000fc800078e00ff */
[----:B------:R-:W2:Y:S01]  /*e440*/  LDC.64 R18, c[0x0][0x380] ;  /* 0x0000e000ff127b82 */ /* 0x000ea20000000a00 */
[----:B----4-:R-:W-:Y:S01]  /*e450*/  STG.E desc[UR4][R4.64+0x1fc], R25 ;  /* 0x0001fc1904007986 */ /* 0x010fe2000c101904 */
[----:B------:R-:W-:Y:S02]  /*e460*/  IMAD.MOV.U32 R6, RZ, RZ, 0x85 ;  /* 0x00000085ff067424 */ /* 0x000fe400078e00ff */
[----:B0-----:R-:W-:-:S04]  /*e470*/  HFMA2 R13, -RZ, RZ, 0, 7.8678131103515625e-06 ;  /* 0x00000084ff0d7431 */ /* 0x001fc800000001ff */
[----:B------:R-:W0:Y:S01]  /*e480*/  LDC.64 R16, c[0x0][0x380] ;  /* 0x0000e000ff107b82 */ /* 0x000e220000000a00 */
[----:B-1----:R1:W-:Y:S07]  /*e490*/  STG.E desc[UR4][R10.64+0x200], R23 ;  /* 0x000200170a007986 */ /* 0x0023ee000c101904 */
[----:B------:R-:W4:Y:S01]  /*e4a0*/  LDC.64 R14, c[0x0][0x380] ;  /* 0x0000e000ff0e7b82 */ /* 0x000f220000000a00 */
[----:B---3--:R-:W-:Y:S01]  /*e4b0*/  STG.E desc[UR4][R8.64+0x204], R27 ;  /* 0x0002041b08007986 */ /* 0x008fe2000c101904 */
[----:B-1----:R-:W-:-:S06]  /*e4c0*/  MOV R11, 0x86 ;  /* 0x00000086000b7802 */ /* 0x002fcc0000000f00 */
[----:B------:R-:W1:Y:S01]  /*e4d0*/  LDC.64 R2, c[0x0][0x380] ;  /* 0x0000e000ff027b82 */ /* 0x000e620000000a00 */
[----:B--2---:R2:W-:Y:S07]  /*e4e0*/  STG.E desc[UR4][R18.64+0x208], R0 ;  /* 0x0002080012007986 */ /* 0x0045ee000c101904 */
[----:B------:R-:W3:Y:S01]  /*e4f0*/  LDC.64 R20, c[0x0][0x380] ;  /* 0x0000e000ff147b82 */ /* 0x000ee20000000a00 */
[----:B0-----:R0:W-:Y:S01]  /*e500*/  STG.E desc[UR4][R16.64+0x20c], R7 ;  /* 0x00020c0710007986 */ /* 0x0011e2000c101904 */
[----:B--2---:R-:W-:-:S02]  /*e510*/  HFMA2 R19, -RZ, RZ, 0, 8.106231689453125e-06 ;  /* 0x00000088ff137431 */ /* 0x004fc400000001ff */
[----:B------:R-:W-:-:S04]  /*e520*/  IMAD.MOV.U32 R0, RZ, RZ, 0x87 ;  /* 0x00000087ff007424 */ /* 0x000fc800078e00ff */
[----:B------:R-:W2:Y:S01]  /*e530*/  LDC.64 R22, c[0x0][0x380] ;  /* 0x0000e000ff167b82 */ /* 0x000ea20000000a00 */
[----:B----4-:R4:W-:Y:S01]  /*e540*/  STG.E desc[UR4][R14.64+0x210], R13 ;  /* 0x0002100d0e007986 */ /* 0x0109e2000c101904 */
[----:B0-----:R-:W-:-:S06]  /*e550*/  IMAD.MOV.U32 R17, RZ, RZ, 0x89 ;  /* 0x00000089ff117424 */ /* 0x001fcc00078e00ff */
[----:B------:R-:W0:Y:S01]  /*e560*/  LDC.64 R28, c[0x0][0x380] ;  /* 0x0000e000ff1c7b82 */ /* 0x000e220000000a00 */
[----:B-1----:R-:W-:Y:S01]  /*e570*/  STG.E desc[UR4][R2.64+0x214], R6 ;  /* 0x0002140602007986 */ /* 0x002fe2000c101904 */
[----:B----4-:R-:W-:Y:S01]  /*e580*/  MOV R15, 0x8a ;  /* 0x0000008a000f7802 */ /* 0x010fe20000000f00 */
[----:B------:R-:W-:-:S05]  /*e590*/  IMAD.MOV.U32 R14, RZ, RZ, 0x8b ;  /* 0x0000008bff0e7424 */ /* 0x000fca00078e00ff */
[----:B------:R-:W1:Y:S01]  /*e5a0*/  LDC.64 R4, c[0x0][0x380] ;  /* 0x0000e000ff047b82 */ /* 0x000e620000000a00 */
[----:B---3--:R-:W-:Y:S07]  /*e5b0*/  STG.E desc[UR4][R20.64+0x218], R11 ;  /* 0x0002180b14007986 */ /* 0x008fee000c101904 */
[----:B------:R-:W3:Y:S01]  /*e5c0*/  LDC.64 R26, c[0x0][0x380] ;  /* 0x0000e000ff1a7b82 */ /* 0x000ee20000000a00 */
[----:B--2---:R2:W-:Y:S07]  /*e5d0*/  STG.E desc[UR4][R22.64+0x21c], R0 ;  /* 0x00021c0016007986 */ /* 0x0045ee000c101904 */
[----:B------:R-:W4:Y:S01]  /*e5e0*/  LDC.64 R24, c[0x0][0x380] ;  /* 0x0000e000ff187b82 */ /* 0x000f220000000a00 */
[----:B0-----:R0:W-:Y:S01]  /*e5f0*/  STG.E desc[UR4][R28.64+0x220], R19 ;  /* 0x000220131c007986 */ /* 0x0011e2000c101904 */
[----:B--2---:R-:W-:-:S02]  /*e600*/  HFMA2 R0, -RZ, RZ, 0, 8.3446502685546875e-06 ;  /* 0x0000008cff007431 */ /* 0x004fc400000001ff */
[----:B------:R-:W-:-:S04]  /*e610*/  IMAD.MOV.U32 R23, RZ, RZ, 0x8d ;  /* 0x0000008dff177424 */ /* 0x000fc800078e00ff */
[----:B------:R-:W2:Y:S01]  /*e620*/  LDC.64 R12, c[0x0][0x380] ;  /* 0x0000e000ff0c7b82 */ /* 0x000ea20000000a00 */
[----:B-1----:R-:W-:Y:S01]  /*e630*/  STG.E desc[UR4][R4.64+0x224], R17 ;  /* 0x0002241104007986 */ /* 0x002fe2000c101904 */
[----:B------:R-:W-:Y:S02]  /*e640*/  IMAD.MOV.U32 R22, RZ, RZ, 0x8f ;  /* 0x0000008fff167424 */ /* 0x000fe400078e00ff */
[----:B0-----:R-:W-:-:S04]  /*e650*/  HFMA2 R29, -RZ, RZ, 0, 8.46385955810546875e-06 ;  /* 0x0000008eff1d7431 */ /* 0x001fc800000001ff */
[----:B------:R-:W0:Y:S01]  /*e660*/  LDC.64 R8, c[0x0][0x380] ;  /* 0x0000e000ff087b82 */ /* 0x000e220000000a00 */
[----:B---3--:R1:W-:Y:S07]  /*e670*/  STG.E desc[UR4][R26.64+0x228], R15 ;  /* 0x0002280f1a007986 */ /* 0x0083ee000c101904 */
[----:B------:R-:W3:Y:S01]  /*e680*/  LDC.64 R10, c[0x0][0x380] ;  /* 0x0000e000ff0a7b82 */ /* 0x000ee20000000a00 */
[----:B----4-:R-:W-:Y:S01]  /*e690*/  STG.E desc[UR4][R24.64+0x22c], R14 ;  /* 0x00022c0e18007986 */ /* 0x010fe2000c101904 */
[----:B-1----:R-:W-:-:S06]  /*e6a0*/  MOV R27, 0x90 ;  /* 0x00000090001b7802 */ /* 0x002fcc0000000f00 */
[----:B------:R-:W1:Y:S01]  /*e6b0*/  LDC.64 R6, c[0x0][0x380] ;  /* 0x0000e000ff067b82 */ /* 0x000e620000000a00 */
[----:B--2---:R2:W-:Y:S07]  /*e6c0*/  STG.E desc[UR4][R12.64+0x230], R0 ;  /* 0x000230000c007986 */ /* 0x0045ee000c101904 */
[----:B------:R-:W4:Y:S01]  /*e6d0*/  LDC.64 R2, c[0x0][0x380] ;  /* 0x0000e000ff027b82 */ /* 0x000f220000000a00 */
[----:B0-----:R0:W-:Y:S01]  /*e6e0*/  STG.E desc[UR4][R8.64+0x234], R23 ;  /* 0x0002341708007986 */ /* 0x0011e2000c101904 */
[----:B--2---:R-:W-:-:S02]  /*e6f0*/  HFMA2 R13, -RZ, RZ, 0, 8.70227813720703125e-06 ;  /* 0x00000092ff0d7431 */ /* 0x004fc400000001ff */
[----:B------:R-:W-:-:S04]  /*e700*/  IMAD.MOV.U32 R0, RZ, RZ, 0x91 ;  /* 0x00000091ff007424 */ /* 0x000fc800078e00ff */
[----:B------:R-:W2:Y:S01]  /*e710*/  LDC.64 R16, c[0x0][0x380] ;  /* 0x0000e000ff107b82 */ /* 0x000ea20000000a00 */
[----:B---3--:R3:W-:Y:S01]  /*e720*/  STG.E desc[UR4][R10.64+0x238], R29 ;  /* 0x0002381d0a007986 */ /* 0x0087e2000c101904 */
[----:B0-----:R-:W-:-:S06]  /*e730*/  IMAD.MOV.U32 R9, RZ, RZ, 0x93 ;  /* 0x00000093ff097424 */ /* 0x001fcc00078e00ff */
[----:B------:R-:W0:Y:S01]  /*e740*/  LDC.64 R4, c[0x0][0x380] ;  /* 0x0000e000ff047b82 */ /* 0x000e220000000a00 */
[----:B-1----:R1:W-:Y:S01]  /*e750*/  STG.E desc[UR4][R6.64+0x23c], R22 ;  /* 0x00023c1606007986 */ /* 0x0023e2000c101904 */
[----:B---3--:R-:W-:-:S06]  /*e760*/  MOV R11, 0x94 ;  /* 0x00000094000b7802 */ /* 0x008fcc0000000f00 */
[----:B------:R-:W3:Y:S01]  /*e770*/  LDC.64 R14, c[0x0][0x380] ;  /* 0x0000e000ff0e7b82 */ /* 0x000ee20000000a00 */
[----:B----4-:R-:W-:Y:S01]  /*e780*/  STG.E desc[UR4][R2.64+0x240], R27 ;  /* 0x0002401b02007986 */ /* 0x010fe2000c101904 */
[----:B-1----:R-:W-:-:S06]  /*e790*/  IMAD.MOV.U32 R7, RZ, RZ, 0x95 ;  /* 0x00000095ff077424 */ /* 0x002fcc00078e00ff */
[----:B------:R-:W1:Y:S01]  /*e7a0*/  LDC.64 R20, c[0x0][0x380] ;  /* 0x0000e000ff147b82 */ /* 0x000e620000000a00 */
[----:B--2---:R2:W-:Y:S07]  /*e7b0*/  STG.E desc[UR4][R16.64+0x244], R0 ;  /* 0x0002440010007986 */ /* 0x0045ee000c101904 */
[----:B------:R-:W4:Y:S01]  /*e7c0*/  LDC.64 R18, c[0x0][0x380] ;  /* 0x0000e000ff127b82 */ /* 0x000f220000000a00 */
[----:B0-----:R-:W-:Y:S01]  /*e7d0*/  STG.E desc[UR4][R4.64+0x248], R13 ;  /* 0x0002480d04007986 */ /* 0x001fe2000c101904 */
[----:B--2---:R-:W-:-:S02]  /*e7e0*/  HFMA2 R0, -RZ, RZ, 0, 8.94069671630859375e-06 ;  /* 0x00000096ff007431 */ /* 0x004fc400000001ff */
[----:B------:R-:W-:Y:S02]  /*e7f0*/  IMAD.MOV.U32 R17, RZ, RZ, 0x97 ;  /* 0x00000097ff117424 */ /* 0x000fe400078e00ff */
[----:B------:R-:W-:Y:S02]  /*e800*/  HFMA2 R16, -RZ, RZ, 0, 9.059906005859375e-06 ;  /* 0x00000098ff107431 */ /* 0x000fe400000001ff */
[----:B------:R-:W0:Y:S01]  /*e810*/  LDC.64 R26, c[0x0][0x380] ;  /* 0x0000e000ff1a7b82 */ /* 0x000e220000000a00 */
[----:B---3--:R2:W-:Y:S07]  /*e820*/  STG.E desc[UR4][R14.64+0x24c], R9 ;  /* 0x00024c090e007986 */ /* 0x0085ee000c101904 */
[----:B------:R-:W3:Y:S01]  /*e830*/  LDC.64 R24, c[0x0][0x380] ;  /* 0x0000e000ff187b82 */ /* 0x000ee20000000a00 */
[----:B-1----:R1:W-:Y:S01]  /*e840*/  STG.E desc[UR4][R20.64+0x250], R11 ;  /* 0x0002500b14007986 */ /* 0x0023e2000c101904 */
[----:B--2---:R-:W-:-:S06]  /*e850*/  IMAD.MOV.U32 R15, RZ, RZ, 0x99 ;  /* 0x00000099ff0f7424 */ /* 0x004fcc00078e00ff */
[----:B------:R-:W2:Y:S01]  /*e860*/  LDC.64 R22, c[0x0][0x380] ;  /* 0x0000e000ff167b82 */ /* 0x000ea20000000a00 */
[----:B----4-:R-:W-:Y:S01]  /*e870*/  STG.E desc[UR4][R18.64+0x254], R7 ;  /* 0x0002540712007986 */ /* 0x010fe2000c101904 */
[----:B-1----:R-:W-:-:S06]  /*e880*/  MOV R21, 0x9a ;  /* 0x0000009a00157802 */ /* 0x002fcc0000000f00 */
[----:B------:R-:W1:Y:S01]  /*e890*/  LDC.64 R2, c[0x0][0x380] ;  /* 0x0000e000ff027b82 */ /* 0x000e620000000a00 */
[----:B0-----:R0:W-:Y:S07]  /*e8a0*/  STG.E desc[UR4][R26.64+0x258], R0 ;  /* 0x000258001a007986 */ /* 0x0011ee000c101904 */
[----:B------:R-:W4:Y:S01]  /*e8b0*/  LDC.64 R28, c[0x0][0x380] ;  /* 0x0000e000ff1c7b82 */ /* 0x000f220000000a00 */
[----:B---3--:R3:W-:Y:S01]  /*e8c0*/  STG.E desc[UR4][R24.64+0x25c], R17 ;  /* 0x00025c1118007986 */ /* 0x0087e2000c101904 */
[----:B0-----:R-:W-:-:S02]  /*e8d0*/  HFMA2 R27, -RZ, RZ, 0, 9.2983245849609375e-06 ;  /* 0x0000009cff1b7431 */ /* 0x001fc400000001ff */
[----:B------:R-:W-:-:S04]  /*e8e0*/  IMAD.MOV.U32 R0, RZ, RZ, 0x9b ;  /* 0x0000009bff007424 */ /* 0x000fc800078e00ff */
[----:B------:R-:W0:Y:S01]  /*e8f0*/  LDC.64 R6, c[0x0][0x380] ;  /* 0x0000e000ff067b82 */ /* 0x000e220000000a00 */
[----:B--2---:R2:W-:Y:S01]  /*e900*/  STG.E desc[UR4][R22.64+0x260], R16 ;  /* 0x0002601016007986 */ /* 0x0045e2000c101904 */
[----:B---3--:R-:W-:-:S06]  /*e910*/  IMAD.MOV.U32 R25, RZ, RZ, 0x9d ;  /* 0x0000009dff197424 */ /* 0x008fcc00078e00ff */
[----:B------:R-:W3:Y:S01]  /*e920*/  LDC.64 R12, c[0x0][0x380] ;  /* 0x0000e000ff0c7b82 */ /* 0x000ee20000000a00 */
[----:B-1----:R-:W-:Y:S01]  /*e930*/  STG.E desc[UR4][R2.64+0x264], R15 ;  /* 0x0002640f02007986 */ /* 0x002fe2000c101904 */
[----:B--2---:R-:W-:Y:S01]  /*e940*/  MOV R23, 0x9e ;  /* 0x0000009e00177802 */ /* 0x004fe20000000f00 */
[----:B------:R-:W-:-:S05]  /*e950*/  IMAD.MOV.U32 R22, RZ, RZ, 0x9f ;  /* 0x0000009fff167424 */ /* 0x000fca00078e00ff */
[----:B------:R-:W1:Y:S01]  /*e960*/  LDC.64 R4, c[0x0][0x380] ;  /* 0x0000e000ff047b82 */ /* 0x000e620000000a00 */
[----:B----4-:R-:W-:Y:S07]  /*e970*/  STG.E desc[UR4][R28.64+0x268], R21 ;  /* 0x000268151c007986 */ /* 0x010fee000c101904 */
[----:B------:R-:W2:Y:S01]  /*e980*/  LDC.64 R10, c[0x0][0x380] ;  /* 0x0000e000ff0a7b82 */ /* 0x000ea20000000a00 */
[----:B0-----:R0:W-:Y:S07]  /*e990*/  STG.E desc[UR4][R6.64+0x26c], R0 ;  /* 0x00026c0006007986 */ /* 0x0011ee000c101904 */
[----:B------:R-:W4:Y:S01]  /*e9a0*/  LDC.64 R8, c[0x0][0x380] ;  /* 0x0000e000ff087b82 */ /* 0x000f220000000a00 */
[----:B---3--:R3:W-:Y:S01]  /*e9b0*/  STG.E desc[UR4][R12.64+0x270], R27 ;  /* 0x0002701b0c007986 */ /* 0x0087e2000c101904 */
[----:B0-----:R-:W-:-:S02]  /*e9c0*/  HFMA2 R7, -RZ, RZ, 0, 9.65595245361328125e-06 ;  /* 0x000000a2ff077431 */ /* 0x001fc400000001ff */
[----:B------:R-:W-:-:S04]  /*e9d0*/  IMAD.MOV.U32 R0, RZ, RZ, 0xa1 ;  /* 0x000000a1ff007424 */ /* 0x000fc800078e00ff */
[----:B------:R-:W0:Y:S01]  /*e9e0*/  LDC.64 R20, c[0x0][0x380] ;  /* 0x0000e000ff147b82 */ /* 0x000e220000000a00 */
[----:B-1----:R-:W-:Y:S01]  /*e9f0*/  STG.E desc[UR4][R4.64+0x274], R25 ;  /* 0x0002741904007986 */ /* 0x002fe2000c101904 */
[----:B---3--:R-:W-:-:S06]  /*ea00*/  IMAD.MOV.U32 R13, RZ, RZ, 0xa3 ;  /* 0x000000a3ff0d7424 */ /* 0x008fcc00078e00ff */
[----:B------:R-:W1:Y:S01]  /*ea10*/  LDC.64 R14, c[0x0][0x380] ;  /* 0x0000e000ff0e7b82 */ /* 0x000e620000000a00 */
[----:B--2---:R2:W-:Y:S07]  /*ea20*/  STG.E desc[UR4][R10.64+0x278], R23 ;  /* 0x000278170a007986 */ /* 0x0045ee000c101904 */
[----:B------:R-:W3:Y:S01]  /*ea30*/  LDC.64 R18, c[0x0][0x380] ;  /* 0x0000e000ff127b82 */ /* 0x000ee20000000a00 */
[----:B----4-:R4:W-:Y:S01]  /*ea40*/  STG.E desc[UR4][R8.64+0x27c], R22 ;  /* 0x00027c1608007986 */ /* 0x0109e2000c101904 */
[----:B--2---:R-:W-:-:S06]  /*ea50*/  MOV R11, 0xa4 ;  /* 0x000000a4000b7802 */ /* 0x004fcc0000000f00 */
[----:B------:R-:W2:Y:S01]  /*ea60*/  LDC.64 R16, c[0x0][0x380] ;  /* 0x0000e000ff107b82 */ /* 0x000ea20000000a00 */
[----:B----4-:R-:W-:-:S07]  /*ea70*/  HFMA2 R9, -RZ, RZ, 0, 9.5367431640625e-06 ;  /* 0x000000a0ff097431 */ /* 0x010fce00000001ff */
[----:B------:R-:W4:Y:S01]  /*ea80*/  LDC.64 R2, c[0x0][0x380] ;  /* 0x0000e000ff027b82 */ /* 0x000f220000000a00 */
[----:B0-----:R0:W-:Y:S07]  /*ea90*/  STG.E desc[UR4][R20.64+0x280], R9 ;  /* 0x0002800914007986 */ /* 0x0011ee000c101904 */
[----:B------:R-:W5:Y:S01]  /*eaa0*/  LDC.64 R24, c[0x0][0x380] ;  /* 0x0000e000ff187b82 */ /* 0x000f620000000a00 */
[----:B-1----:R1:W-:Y:S04]  /*eab0*/  STG.E desc[UR4][R14.64+0x284], R0 ;  /* 0x000284000e007986 */ /* 0x0023e8000c101904 */
[----:B---3--:R3:W-:Y:S03]  /*eac0*/  STG.E desc[UR4][R18.64+0x288], R7 ;  /* 0x0002880712007986 */ /* 0x0087e6000c101904 */
[----:B------:R-:W5:Y:S01]  /*ead0*/  LDC.64 R4, c[0x0][0x380] ;  /* 0x0000e000ff047b82 */ /* 0x000f620000000a00 */
[----:B--2---:R2:W-:Y:S01]  /*eae0*/  STG.E desc[UR4][R16.64+0x28c], R13 ;  /* 0x00028c0d10007986 */ /* 0x0045e2000c101904 */
[----:B0-----:R-:W-:-:S02]  /*eaf0*/  IMAD.MOV.U32 R21, RZ, RZ, 0xa7 ;  /* 0x000000a7ff157424 */ /* 0x001fc400078e00ff */
[----:B-1----:R-:W-:Y:S02]  /*eb00*/  HFMA2 R15, -RZ, RZ, 0, 9.89437103271484375e-06 ;  /* 0x000000a6ff0f7431 */ /* 0x002fe400000001ff */
[----:B------:R-:W-:Y:S02]  /*eb10*/  IMAD.MOV.U32 R0, RZ, RZ, 0xa5 ;  /* 0x000000a5ff007424 */ /* 0x000fe400078e00ff */
[----:B------:R-:W0:Y:S01]  /*eb20*/  LDC.64 R22, c[0x0][0x380] ;  /* 0x0000e000ff167b82 */ /* 0x000e220000000a00 */
[----:B----4-:R-:W-:Y:S01]  /*eb30*/  STG.E desc[UR4][R2.64+0x290], R11 ;  /* 0x0002900b02007986 */ /* 0x010fe2000c101904 */
[----:B---3--:R-:W-:Y:S02]  /*eb40*/  HFMA2 R19, -RZ, RZ, 0, 1.0013580322265625e-05 ;  /* 0x000000a8ff137431 */ /* 0x008fe400000001ff */
[----:B--2---:R-:W-:-:S04]  /*eb50*/  IMAD.MOV.U32 R17, RZ, RZ, 0xa9 ;  /* 0x000000a9ff117424 */ /* 0x004fc800078e00ff */
[----:B------:R-:W1:Y:S01]  /*eb60*/  LDC.64 R28, c[0x0][0x380] ;  /* 0x0000e000ff1c7b82 */ /* 0x000e620000000a00 */
[----:B-----5:R2:W-:Y:S07]  /*eb70*/  STG.E desc[UR4][R24.64+0x294], R0 ;  /* 0x0002940018007986 */ /* 0x0205ee000c101904 */
[----:B------:R-:W3:Y:S01]  /*eb80*/  LDC.64 R26, c[0x0][0x380] ;  /* 0x0000e000ff1a7b82 */ /* 0x000ee20000000a00 */
[----:B------:R-:W-:Y:S01]  /*eb90*/  STG.E desc[UR4][R4.64+0x298], R15 ;  /* 0x0002980f04007986 */ /* 0x000fe2000c101904 */
[----:B--2---:R-:W-:-:S02]  /*eba0*/  HFMA2 R25, -RZ, RZ, 0, 1.02519989013671875e-05 ;  /* 0x000000acff197431 */ /* 0x004fc400000001ff */
[----:B------:R-:W-:-:S04]  /*ebb0*/  IMAD.MOV.U32 R0, RZ, RZ, 0xab ;  /* 0x000000abff007424 */ /* 0x000fc800078e00ff */
[----:B------:R-:W2:Y:S01]  /*ebc0*/  LDC.64 R12, c[0x0][0x380] ;  /* 0x0000e000ff0c7b82 */ /* 0x000ea20000000a00 */
[----:B0-----:R0:W-:Y:S07]  /*ebd0*/  STG.E desc[UR4][R22.64+0x29c], R21 ;  /* 0x00029c1516007986 */ /* 0x0011ee000c101904 */
[----:B------:R-:W4:Y:S01]  /*ebe0*/  LDC.64 R10, c[0x0][0x380] ;  /* 0x0000e000ff0a7b82 */ /* 0x000f220000000a00 */
[----:B-1----:R1:W-:Y:S01]  /*ebf0*/  STG.E desc[UR4][R28.64+0x2a0], R19 ;  /* 0x0002a0131c007986 */ /* 0x0023e2000c101904 */
[----:B0-----:R-:W-:-:S06]  /*ec00*/  IMAD.MOV.U32 R23, RZ, RZ, 0xad ;  /* 0x000000adff177424 */ /* 0x001fcc00078e00ff */
[----:B------:R-:W0:Y:S01]  /*ec10*/  LDC.64 R6, c[0x0][0x380] ;  /* 0x0000e000ff067b82 */ /* 0x000e220000000a00 */
[----:B---3--:R3:W-:Y:S01]  /*ec20*/  STG.E desc[UR4][R26.64+0x2a4], R17 ;  /* 0x0002a4111a007986 */ /* 0x0087e2000c101904 */
[----:B-1----:R-:W-:-:S06]  /*ec30*/  MOV R29, 0xaa ;  /* 0x000000aa001d7802 */ /* 0x002fcc0000000f00 */
[----:B------:R-:W1:Y:S01]  /*ec40*/  LDC.64 R2, c[0x0][0x380] ;  /* 0x0000e000ff027b82 */ /* 0x000e620000000a00 */
[----:B--2---:R-:W-:Y:S01]  /*ec50*/  STG.E desc[UR4][R12.64+0x2a8], R29 ;  /* 0x0002a81d0c007986 */ /* 0x004fe2000c101904 */
[----:B---3--:R-:W-:-:S06]  /*ec60*/  MOV R27, 0xae ;  /* 0x000000ae001b7802 */ /* 0x008fcc0000000f00 */
[----:B------:R-:W2:Y:S01]  /*ec70*/  LDC.64 R8, c[0x0][0x380] ;  /* 0x0000e000ff087b82 */ /* 0x000ea20000000a00 */
[----:B----4-:R3:W-:Y:S07]  /*ec80*/  STG.E desc[UR4][R10.64+0x2ac], R0 ;  /* 0x0002ac000a007986 */ /* 0x0107ee000c101904 */
[----:B------:R-:W4:Y:S01]  /*ec90*/  LDC.64 R14, c[0x0][0x380] ;  /* 0x0000e000ff0e7b82 */ /* 0x000f220000000a00 */
[----:B0-----:R0:W-:Y:S01]  /*eca0*/  STG.E desc[UR4][R6.64+0x2b0], R25 ;  /* 0x0002b01906007986 */ /* 0x0011e2000c101904 */
[----:B---3--:R-:W-:-:S02]  /*ecb0*/  IMAD.MOV.U32 R0, RZ, RZ, 0xaf ;  /* 0x000000afff007424 */ /* 0x008fc400078e00ff */
[----:B------:R-:W-:-:S04]  /*ecc0*/  IMAD.MOV.U32 R11, RZ, RZ, 0xb1 ;  /* 0x000000b1ff0b7424 */ /* 0x000fc800078e00ff */
[----:B------:R-:W3:Y:S01]  /*ecd0*/  LDC.64 R20, c[0x0][0x380] ;  /* 0x0000e000ff147b82 */ /* 0x000ee20000000a00 */
[----:B-1----:R1:W-:Y:S01]  /*ece0*/  STG.E desc[UR4][R2.64+0x2b4], R23 ;  /* 0x0002b41702007986 */ /* 0x0023e2000c101904 */
[----:B0-----:R-:W-:-:S06]  /*ecf0*/  HFMA2 R7, -RZ, RZ, 0, 1.060962677001953125e-05 ;  /* 0x000000b2ff077431 */ /* 0x001fcc00000001ff */
[----:B------:R-:W0:Y:S01]  /*ed00*/  LDC.64 R4, c[0x0][0x380] ;  /* 0x0000e000ff047b82 */ /* 0x000e220000000a00 */
[----:B--2---:R-:W-:Y:S01]  /*ed10*/  STG.E desc[UR4][R8.64+0x2b8], R27 ;  /* 0x0002b81b08007986 */ /* 0x004fe2000c101904 */
[----:B-1----:R-:W-:Y:S02]  /*ed20*/  HFMA2 R3, -RZ, RZ, 0, 1.049041748046875e-05 ;  /* 0x000000b0ff037431 */ /* 0x002fe400000001ff */
[----:B------:R-:W-:-:S04]  /*ed30*/  IMAD.MOV.U32 R2, RZ, RZ, 0xb3 ;  /* 0x000000b3ff027424 */ /* 0x000fc800078e00ff */
[----:B------:R-:W1:Y:S01]  /*ed40*/  LDC.64 R18, c[0x0][0x380] ;  /* 0x0000e000ff127b82 */ /* 0x000e620000000a00 */
[----:B----4-:R2:W-:Y:S07]  /*ed50*/  STG.E desc[UR4][R14.64+0x2bc], R0 ;  /* 0x0002bc000e007986 */ /* 0x0105ee000c101904 */
[----:B------:R-:W4:Y:S01]  /*ed60*/  LDC.64 R16, c[0x0][0x380] ;  /* 0x0000e000ff107b82 */ /* 0x000f220000000a00 */
[----:B---3--:R3:W-:Y:S01]  /*ed70*/  STG.E desc[UR4][R20.64+0x2c0], R3 ;  /* 0x0002c00314007986 */ /* 0x0087e2000c101904 */
[----:B--2---:R-:W-:-:S02]  /*ed80*/  HFMA2 R15, -RZ, RZ, 0, 1.084804534912109375e-05 ;  /* 0x000000b6ff0f7431 */ /* 0x004fc400000001ff */
[----:B------:R-:W-:-:S04]  /*ed90*/  IMAD.MOV.U32 R0, RZ, RZ, 0xb5 ;  /* 0x000000b5ff007424 */ /* 0x000fc800078e00ff */
[----:B------:R-:W2:Y:S01]  /*eda0*/  LDC.64 R22, c[0x0][0x380] ;  /* 0x0000e000ff167b82 */ /* 0x000ea20000000a00 */
[----:B0-----:R-:W-:Y:S01]  /*edb0*/  STG.E desc[UR4][R4.64+0x2c4], R11 ;  /* 0x0002c40b04007986 */ /* 0x001fe2000c101904 */
[----:B---3--:R-:W-:-:S06]  /*edc0*/  MOV R21, 0xb8 ;  /* 0x000000b800157802 */ /* 0x008fcc0000000f00 */
[----:B------:R-:W0:Y:S01]  /*edd0*/  LDC.64 R26, c[0x0][0x380] ;  /* 0x0000e000ff1a7b82 */ /* 0x000e220000000a00 */
[----:B-1----:R1:W-:Y:S07]  /*ede0*/  STG.E desc[UR4][R18.64+0x2c8], R7 ;  /* 0x0002c80712007986 */ /* 0x0023ee000c101904 */
[----:B------:R-:W3:Y:S01]  /*edf0*/  LDC.64 R24, c[0x0][0x380] ;  /* 0x0000e000ff187b82 */ /* 0x000ee20000000a00 */
[----:B----4-:R4:W-:Y:S01]  /*ee00*/  STG.E desc[UR4][R16.64+0x2cc], R2 ;  /* 0x0002cc0210007986 */ /* 0x0109e2000c101904 */
[----:B-1----:R-:W-:-:S06]  /*ee10*/  IMAD.MOV.U32 R19, RZ, RZ, 0xb7 ;  /* 0x000000b7ff137424 */ /* 0x002fcc00078e00ff */
[----:B------:R-:W1:Y:S01]  /*ee20*/  LDC.64 R12, c[0x0][0x380] ;  /* 0x0000e000ff0c7b82 */ /* 0x000e620000000a00 */
[----:B----4-:R-:W-:-:S07]  /*ee30*/  MOV R17, 0xb4 ;  /* 0x000000b400117802 */ /* 0x010fce0000000f00 */
[----:B------:R-:W4:Y:S01]  /*ee40*/  LDC.64 R28, c[0x0][0x380] ;  /* 0x0000e000ff1c7b82 */ /* 0x000f220000000a00 */
[----:B--2---:R-:W-:Y:S04]  /*ee50*/  STG.E desc[UR4][R22.64+0x2d0], R17 ;  /* 0x0002d01116007986 */ /* 0x004fe8000c101904 */
[----:B0-----:R0:W-:Y:S03]  /*ee60*/  STG.E desc[UR4][R26.64+0x2d4], R0 ;  /* 0x0002d4001a007986 */ /* 0x0011e6000c101904 */
[----:B------:R-:W2:Y:S01]  /*ee70*/  LDC.64 R2, c[0x0][0x380] ;  /* 0x0000e000ff027b82 */ /* 0x000ea20000000a00 */
[----:B---3--:R3:W-:Y:S07]  /*ee80*/  STG.E desc[UR4][R24.64+0x2d8], R15 ;  /* 0x0002d80f18007986 */ /* 0x0087ee000c101904 */
[----:B------:R-:W5:Y:S01]  /*ee90*/  LDC.64 R10, c[0x0][0x380] ;  /* 0x0000e000ff0a7b82 */ /* 0x000f620000000a00 */
[----:B-1----:R1:W-:Y:S01]  /*eea0*/  STG.E desc[UR4][R12.64+0x2dc], R19 ;  /* 0x0002dc130c007986 */ /* 0x0023e2000c101904 */
[----:B0-----:R-:W-:-:S02]  /*eeb0*/  IMAD.MOV.U32 R0, RZ, RZ, 0xb9 ;  /* 0x000000b9ff007424 */ /* 0x001fc400078e00ff */
[----:B------:R-:W-:Y:S02]  /*eec0*/  IMAD.MOV.U32 R27, RZ, RZ, 0xbb ;  /* 0x000000bbff1b7424 */ /* 0x000fe400078e00ff */
[----:B---3--:R-:W-:Y:S02]  /*eed0*/  HFMA2 R25, -RZ, RZ, 0, 1.12056732177734375e-05 ;  /* 0x000000bcff197431 */ /* 0x008fe400000001ff */
[----:B------:R-:W-:Y:S01]  /*eee0*/  IMAD.MOV.U32 R24, RZ, RZ, 0xbd ;  /* 0x000000bdff187424 */ /* 0x000fe200078e00ff */
[----:B------:R-:W0:Y:S01]  /*eef0*/  LDC.64 R4, c[0x0][0x380] ;  /* 0x0000e000ff047b82 */ /* 0x000e220000000a00 */
[----:B----4-:R-:W-:Y:S01]  /*ef00*/  STG.E desc[UR4][R28.64+0x2e0], R21 ;  /* 0x0002e0151c007986 */ /* 0x010fe2000c101904 */
[----:B-1----:R-:W-:-:S06]  /*ef10*/  HFMA2 R13, -RZ, RZ, 0, 1.108646392822265625e-05 ;  /* 0x000000baff0d7431 */ /* 0x002fcc00000001ff */
[----:B------:R-:W1:Y:S01]  /*ef20*/  LDC.64 R8, c[0x0][0x380] ;  /* 0x0000e000ff087b82 */ /* 0x000e620000000a00 */
[----:B--2---:R2:W-:Y:S07]  /*ef30*/  STG.E desc[UR4][R2.64+0x2e4], R0 ;  /* 0x0002e40002007986 */ /* 0x0045ee000c101904 */
[----:B------:R-:W3:Y:S01]  /*ef40*/  LDC.64 R6, c[0x0][0x380] ;  /* 0x0000e000ff067b82 */ /* 0x000ee20000000a00 */
[----:B-----5:R4:W-:Y:S01]  /*ef50*/  STG.E desc[UR4][R10.64+0x2e8], R13 ;  /* 0x0002e80d0a007986 */ /* 0x0209e2000c101904 */
[----:B--2---:R-:W-:-:S06]  /*ef60*/  IMAD.MOV.U32 R0, RZ, RZ, 0xbf ;  /* 0x000000bfff007424 */ /* 0x004fcc00078e00ff */
[----:B------:R-:W2:Y:S01]  /*ef70*/  LDC.64 R14, c[0x0][0x380] ;  /* 0x0000e000ff0e7b82 */ /* 0x000ea20000000a00 */
[----:B0-----:R-:W-:Y:S01]  /*ef80*/  STG.E desc[UR4][R4.64+0x2ec], R27 ;  /* 0x0002ec1b04007986 */ /* 0x001fe2000c101904 */
[----:B----4-:R-:W-:-:S06]  /*ef90*/  HFMA2 R11, -RZ, RZ, 0, 1.1444091796875e-05 ;  /* 0x000000c0ff0b7431 */ /* 0x010fcc00000001ff */
        /* <DEDUP_REMOVED lines=14> */
[----:B-1----:R1:W-:Y:S01]  /*f080*/  STG.E desc[UR4][R16.64+0x304], R9 ;  /* 0x0003040910007986 */ /* 0x0023e2000c101904 */
[----:B0-----:R-:W-:-:S02]  /*f090*/  HFMA2 R20, -RZ, RZ, 0, 1.180171966552734375e-05 ;  /* 0x000000c6ff147431 */ /* 0x001fc400000001ff */
[----:B------:R-:W-:Y:S02]  /*f0a0*/  IMAD.MOV.U32 R0, RZ, RZ, 0xc3 ;  /* 0x000000c3ff007424 */ /* 0x000fe400078e00ff */
[----:B------:R-:W-:Y:S02]  /*f0b0*/  IMAD.MOV.U32 R21, RZ, RZ, 0xc5 ;  /* 0x000000c5ff157424 */ /* 0x000fe400078e00ff */
[----:B----4-:R-:W-:Y:S01]  /*f0c0*/  IMAD.MOV.U32 R19, RZ, RZ, 0xc7 ;  /* 0x000000c7ff137424 */ /* 0x010fe200078e00ff */
[----:B------:R-:W0:Y:S01]  /*f0d0*/  LDC.64 R12, c[0x0][0x380] ;  /* 0x0000e000ff0c7b82 */ /* 0x000e220000000a00 */
[----:B---3--:R-:W-:Y:S01]  /*f0e0*/  STG.E desc[UR4][R22.64+0x308], R6 ;  /* 0x0003080616007986 */ /* 0x008fe2000c101904 */
[----:B-1----:R-:W-:-:S06]  /*f0f0*/  HFMA2 R17, -RZ, RZ, 0, 1.16825103759765625e-05 ;  /* 0x000000c4ff117431 */ /* 0x002fcc00000001ff */
[----:B------:R-:W1:Y:S01]  /*f100*/  LDC.64 R28, c[0x0][0x380] ;  /* 0x0000e000ff1c7b82 */ /* 0x000e620000000a00 */
[----:B--2---:R2:W-:Y:S07]  /*f110*/  STG.E desc[UR4][R24.64+0x30c], R0 ;  /* 0x00030c0018007986 */ /* 0x0045ee000c101904 */
[----:B------:R-:W3:Y:S01]  /*f120*/  LDC.64 R26, c[0x0][0x380] ;  /* 0x0000e000ff1a7b82 */ /* 0x000ee20000000a00 */
[----:B-----5:R-:W-:Y:S01]  /*f130*/  STG.E desc[UR4][R2.64+0x310], R17 ;  /* 0x0003101102007986 */ /* 0x020fe2000c101904 */
[----:B--2---:R-:W-:Y:S01]  /*f140*/  MOV R25, 0xc8 ;  /* 0x000000c800197802 */ /* 0x004fe20000000f00 */
[----:B------:R-:W-:-:S02]  /*f150*/  HFMA2 R24, -RZ, RZ, 0, 1.204013824462890625e-05 ;  /* 0x000000caff187431 */ /* 0x000fc400000001ff */
[----:B------:R-:W-:-:S03]  /*f160*/  IMAD.MOV.U32 R0, RZ, RZ, 0xc9 ;  /* 0x000000c9ff007424 */ /* 0x000fc600078e00ff */
[----:B------:R-:W2:Y:S01]  /*f170*/  LDC.64 R4, c[0x0][0x380] ;  /* 0x0000e000ff047b82 */ /* 0x000ea20000000a00 */
[----:B0-----:R-:W-:Y:S07]  /*f180*/  STG.E desc[UR4][R12.64+0x314], R21 ;  /* 0x000314150c007986 */ /* 0x001fee000c101904 */
[----:B------:R-:W0:Y:S01]  /*f190*/  LDC.64 R6, c[0x0][0x380] ;  /* 0x0000e000ff067b82 */ /* 0x000e220000000a00 */
[----:B-1----:R1:W-:Y:S07]  /*f1a0*/  STG.E desc[UR4][R28.64+0x318], R20 ;  /* 0x000318141c007986 */ /* 0x0023ee000c101904 */
[----:B------:R-:W4:Y:S01]  /*f1b0*/  LDC.64 R14, c[0x0][0x380] ;  /* 0x0000e000ff0e7b82 */ /* 0x000f220000000a00 */
[----:B---3--:R3:W-:Y:S01]  /*f1c0*/  STG.E desc[UR4][R26.64+0x31c], R19 ;  /* 0x00031c131a007986 */ /* 0x0087e2000c101904 */
[----:B-1----:R-:W-:-:S06]  /*f1d0*/  IMAD.MOV.U32 R29, RZ, RZ, 0xcb ;  /* 0x000000cbff1d7424 */ /* 0x002fcc00078e00ff */
[----:B------:R-:W1:Y:S01]  /*f1e0*/  LDC.64 R8, c[0x0][0x380] ;  /* 0x0000e000ff087b82 */ /* 0x000e620000000a00 */
[----:B--2---:R-:W-:Y:S01]  /*f1f0*/  STG.E desc[UR4][R4.64+0x320], R25 ;  /* 0x0003201904007986 */ /* 0x004fe2000c101904 */
[----:B---3--:R-:W-:-:S06]  /*f200*/  MOV R27, 0xcc ;  /* 0x000000cc001b7802 */ /* 0x008fcc0000000f00 */
[----:B------:R-:W2:Y:S01]  /*f210*/  LDC.64 R10, c[0x0][0x380] ;  /* 0x0000e000ff0a7b82 */ /* 0x000ea20000000a00 */
[----:B0-----:R0:W-:Y:S07]  /*f220*/  STG.E desc[UR4][R6.64+0x324], R0 ;  /* 0x0003240006007986 */ /* 0x0011ee000c101904 */
[----:B------:R-:W3:Y:S01]  /*f230*/  LDC.64 R22, c[0x0][0x380] ;  /* 0x0000e000ff167b82 */ /* 0x000ee20000000a00 */
[----:B----4-:R4:W-:Y:S01]  /*f240*/  STG.E desc[UR4][R14.64+0x328], R24 ;  /* 0x000328180e007986 */ /* 0x0109e2000c101904 */
[----:B0-----:R-:W-:-:S02]  /*f250*/  HFMA2 R7, -RZ, RZ, 0, 1.227855682373046875e-05 ;  /* 0x000000ceff077431 */ /* 0x001fc400000001ff */
[----:B------:R-:W-:Y:S02]  /*f260*/  IMAD.MOV.U32 R0, RZ, RZ, 0xcd ;  /* 0x000000cdff007424 */ /* 0x000fe400078e00ff */
[----:B------:R-:W-:Y:S02]  /*f270*/  HFMA2 R6, -RZ, RZ, 0, 1.239776611328125e-05 ;  /* 0x000000d0ff067431 */ /* 0x000fe400000001ff */
[----:B------:R-:W0:Y:S01]  /*f280*/  LDC.64 R20, c[0x0][0x380] ;  /* 0x0000e000ff147b82 */ /* 0x000e220000000a00 */
[----:B-1----:R1:W-:Y:S01]  /*f290*/  STG.E desc[UR4][R8.64+0x32c], R29 ;  /* 0x00032c1d08007986 */ /* 0x0023e2000c101904 */
[----:B----4-:R-:W-:-:S06]  /*f2a0*/  IMAD.MOV.U32 R15, RZ, RZ, 0xd1 ;  /* 0x000000d1ff0f7424 */ /* 0x010fcc00078e00ff */
[----:B------:R-:W4:Y:S01]  /*f2b0*/  LDC.64 R18, c[0x0][0x380] ;  /* 0x0000e000ff127b82 */ /* 0x000f220000000a00 */
[----:B--2---:R-:W-:Y:S01]  /*f2c0*/  STG.E desc[UR4][R10.64+0x330], R27 ;  /* 0x0003301b0a007986 */ /* 0x004fe2000c101904 */
[----:B-1----:R-:W-:-:S06]  /*f2d0*/  IMAD.MOV.U32 R9, RZ, RZ, 0xcf ;  /* 0x000000cfff097424 */ /* 0x002fcc00078e00ff */
[----:B------:R-:W1:Y:S01]  /*f2e0*/  LDC.64 R16, c[0x0][0x380] ;  /* 0x0000e000ff107b82 */ /* 0x000e620000000a00 */
[----:B---3--:R2:W-:Y:S07]  /*f2f0*/  STG.E desc[UR4][R22.64+0x334], R0 ;  /* 0x0003340016007986 */ /* 0x0085ee000c101904 */
[----:B------:R-:W3:Y:S01]  /*f300*/  LDC.64 R2, c[0x0][0x380] ;  /* 0x0000e000ff027b82 */ /* 0x000ee20000000a00 */
[----:B0-----:R0:W-:Y:S01]  /*f310*/  STG.E desc[UR4][R20.64+0x338], R7 ;  /* 0x0003380714007986 */ /* 0x0011e2000c101904 */
[----:B--2---:R-:W-:-:S02]  /*f320*/  IMAD.MOV.U32 R0, RZ, RZ, 0xd3 ;  /* 0x000000d3ff007424 */ /* 0x004fc400078e00ff */
[----:B------:R-:W-:-:S04]  /*f330*/  IMAD.MOV.U32 R23, RZ, RZ, 0xd5 ;  /* 0x000000d5ff177424 */ /* 0x000fc800078e00ff */
[----:B------:R-:W2:Y:S01]  /*f340*/  LDC.64 R12, c[0x0][0x380] ;  /* 0x0000e000ff0c7b82 */ /* 0x000ea20000000a00 */
[----:B----4-:R4:W-:Y:S01]  /*f350*/  STG.E desc[UR4][R18.64+0x33c], R9 ;  /* 0x00033c0912007986 */ /* 0x0109e2000c101904 */
[----:B0-----:R-:W-:-:S06]  /*f360*/  HFMA2 R21, -RZ, RZ, 0, 1.26361846923828125e-05 ;  /* 0x000000d4ff157431 */ /* 0x001fcc00000001ff */
[----:B------:R-:W0:Y:S01]  /*f370*/  LDC.64 R28, c[0x0][0x380] ;  /* 0x0000e000ff1c7b82 */ /* 0x000e220000000a00 */
[----:B-1----:R-:W-:Y:S01]  /*f380*/  STG.E desc[UR4][R16.64+0x340], R6 ;  /* 0x0003400610007986 */ /* 0x002fe2000c101904 */
[----:B----4-:R-:W-:Y:S02]  /*f390*/  MOV R19, 0xd2 ;  /* 0x000000d200137802 */ /* 0x010fe40000000f00 */
[----:B------:R-:W-:-:S04]  /*f3a0*/  MOV R18, 0xd6 ;  /* 0x000000d600127802 */ /* 0x000fc80000000f00 */
[----:B------:R-:W1:Y:S01]  /*f3b0*/  LDC.64 R4, c[0x0][0x380] ;  /* 0x0000e000ff047b82 */ /* 0x000e620000000a00 */
[----:B---3--:R-:W-:Y:S07]  /*f3c0*/  STG.E desc[UR4][R2.64+0x344], R15 ;  /* 0x0003440f02007986 */ /* 0x008fee000c101904 */
[----:B------:R-:W3:Y:S01]  /*f3d0*/  LDC.64 R26, c[0x0][0x380] ;  /* 0x0000e000ff1a7b82 */ /* 0x000ee20000000a00 */
[----:B--2---:R-:W-:Y:S07]  /*f3e0*/  STG.E desc[UR4][R12.64+0x348], R19 ;  /* 0x000348130c007986 */ /* 0x004fee000c101904 */
[----:B------:R-:W2:Y:S01]  /*f3f0*/  LDC.64 R24, c[0x0][0x380] ;  /* 0x0000e000ff187b82 */ /* 0x000ea20000000a00 */
[----:B0-----:R0:W-:Y:S07]  /*f400*/  STG.E desc[UR4][R28.64+0x34c], R0 ;  /* 0x00034c001c007986 */ /* 0x0011ee000c101904 */
[----:B------:R-:W4:Y:S01]  /*f410*/  LDC.64 R8, c[0x0][0x380] ;  /* 0x0000e000ff087b82 */ /* 0x000f220000000a00 */
[----:B-1----:R1:W-:Y:S01]  /*f420*/  STG.E desc[UR4][R4.64+0x350], R21 ;  /* 0x0003501504007986 */ /* 0x0023e2000c101904 */
[----:B0-----:R-:W-:-:S06]  /*f430*/  IMAD.MOV.U32 R0, RZ, RZ, 0xd7 ;  /* 0x000000d7ff007424 */ /* 0x001fcc00078e00ff */
[----:B------:R-:W0:Y:S01]  /*f440*/  LDC.64 R6, c[0x0][0x380] ;  /* 0x0000e000ff067b82 */ /* 0x000e220000000a00 */
[----:B---3--:R3:W-:Y:S01]  /*f450*/  STG.E desc[UR4][R26.64+0x354], R23 ;  /* 0x000354171a007986 */ /* 0x0087e2000c101904 */
[----:B-1----:R-:W-:-:S06]  /*f460*/  HFMA2 R5, -RZ, RZ, 0, 1.2874603271484375e-05 ;  /* 0x000000d8ff057431 */ /* 0x002fcc00000001ff */
[----:B------:R-:W1:Y:S01]  /*f470*/  LDC.64 R14, c[0x0][0x380] ;  /* 0x0000e000ff0e7b82 */ /* 0x000e620000000a00 */
[----:B--2---:R2:W-:Y:S01]  /*f480*/  STG.E desc[UR4][R24.64+0x358], R18 ;  /* 0x0003581218007986 */ /* 0x0045e2000c101904 */
[----:B---3--:R-:W-:-:S06]  /*f490*/  MOV R27, 0xda ;  /* 0x000000da001b7802 */ /* 0x008fcc0000000f00 */
[----:B------:R-:W3:Y:S01]  /*f4a0*/  LDC.64 R10, c[0x0][0x380] ;  /* 0x0000e000ff0a7b82 */ /* 0x000ee20000000a00 */
[----:B----4-:R4:W-:Y:S01]  /*f4b0*/  STG.E desc[UR4][R8.64+0x35c], R0 ;  /* 0x00035c0008007986 */ /* 0x0109e2000c101904 */
[----:B--2---:R-:W-:-:S06]  /*f4c0*/  IMAD.MOV.U32 R25, RZ, RZ, 0xd9 ;  /* 0x000000d9ff197424 */ /* 0x004fcc00078e00ff */
[----:B------:R-:W2:Y:S01]  /*f4d0*/  LDC.64 R2, c[0x0][0x380] ;  /* 0x0000e000ff027b82 */ /* 0x000ea20000000a00 */
[----:B0-----:R-:W-:Y:S01]  /*f4e0*/  STG.E desc[UR4][R6.64+0x360], R5 ;  /* 0x0003600506007986 */ /* 0x001fe2000c101904 */
[----:B----4-:R-:W-:-:S06]  /*f4f0*/  IMAD.MOV.U32 R0, RZ, RZ, 0xdd ;  /* 0x000000ddff007424 */ /* 0x010fcc00078e00ff */
[----:B------:R-:W0:Y:S01]  /*f500*/  LDC.64 R16, c[0x0][0x380] ;  /* 0x0000e000ff107b82 */ /* 0x000e220000000a00 */
[----:B-1----:R1:W-:Y:S07]  /*f510*/  STG.E desc[UR4][R14.64+0x364], R25 ;  /* 0x000364190e007986 */ /* 0x0023ee000c101904 */
[----:B------:R-:W4:Y:S01]  /*f520*/  LDC.64 R22, c[0x0][0x380] ;  /* 0x0000e000ff167b82 */ /* 0x000f220000000a00 */
[----:B---3--:R3:W-:Y:S01]  /*f530*/  STG.E desc[UR4][R10.64+0x368], R27 ;  /* 0x0003681b0a007986 */ /* 0x0087e2000c101904 */
[----:B-1----:R-:W-:-:S06]  /*f540*/  HFMA2 R15, -RZ, RZ, 0, 1.31130218505859375e-05 ;  /* 0x000000dcff0f7431 */ /* 0x002fcc00000001ff */
[----:B------:R-:W1:Y:S01]  /*f550*/  LDC.64 R20, c[0x0][0x380] ;  /* 0x0000e000ff147b82 */ /* 0x000e620000000a00 */
[----:B---3--:R-:W-:Y:S02]  /*f560*/  IMAD.MOV.U32 R11, RZ, RZ, 0xdb ;  /* 0x000000dbff0b7424 */ /* 0x008fe400078e00ff */
[----:B------:R-:W-:-:S05]  /*f570*/  HFMA2 R10, -RZ, RZ, 0, 1.33514404296875e-05 ;  /* 0x000000e0ff0a7431 */ /* 0x000fca00000001ff */
[----:B------:R-:W3:Y:S01]  /*f580*/  LDC.64 R18, c[0x0][0x380] ;  /* 0x0000e000ff127b82 */ /* 0x000ee20000000a00 */
[----:B--2---:R2:W-:Y:S04]  /*f590*/  STG.E desc[UR4][R2.64+0x36c], R11 ;  /* 0x00036c0b02007986 */ /* 0x0045e8000c101904 */
[----:B0-----:R-:W-:Y:S03]  /*f5a0*/  STG.E desc[UR4][R16.64+0x370], R15 ;  /* 0x0003700f10007986 */ /* 0x001fe6000c101904 */
[----:B------:R-:W0:Y:S01]  /*f5b0*/  LDC.64 R12, c[0x0][0x380] ;  /* 0x0000e000ff0c7b82 */ /* 0x000e220000000a00 */
[----:B----4-:R4:W-:Y:S01]  /*f5c0*/  STG.E desc[UR4][R22.64+0x374], R0 ;  /* 0x0003740016007986 */ /* 0x0109e2000c101904 */
[----:B--2---:R-:W-:-:S02]  /*f5d0*/  HFMA2 R3, -RZ, RZ, 0, 1.323223114013671875e-05 ;  /* 0x000000deff037431 */ /* 0x004fc400000001ff */
[----:B------:R-:W-:-:S04]  /*f5e0*/  IMAD.MOV.U32 R2, RZ, RZ, 0xdf ;  /* 0x000000dfff027424 */ /* 0x000fc800078e00ff */
[----:B------:R-:W2:Y:S01]  /*f5f0*/  LDC.64 R26, c[0x0][0x380] ;  /* 0x0000e000ff1a7b82 */ /* 0x000ea20000000a00 */
[----:B-1----:R1:W-:Y:S01]  /*f600*/  STG.E desc[UR4][R20.64+0x378], R3 ;  /* 0x0003780314007986 */ /* 0x0023e2000c101904 */
[----:B----4-:R-:W-:Y:S02]  /*f610*/  HFMA2 R0, -RZ, RZ, 0, 1.35898590087890625e-05 ;  /* 0x000000e4ff007431 */ /* 0x010fe400000001ff */
[----:B------:R-:W-:-:S04]  /*f620*/  IMAD.MOV.U32 R23, RZ, RZ, 0xe3 ;  /* 0x000000e3ff177424 */ /* 0x000fc800078e00ff */
[----:B------:R-:W4:Y:S01]  /*f630*/  LDC.64 R24, c[0x0][0x380] ;  /* 0x0000e000ff187b82 */ /* 0x000f220000000a00 */
[----:B---3--:R3:W-:Y:S07]  /*f640*/  STG.E desc[UR4][R18.64+0x37c], R2 ;  /* 0x00037c0212007986 */ /* 0x0087ee000c101904 */
[----:B------:R-:W5:Y:S01]  /*f650*/  LDC.64 R4, c[0x0][0x380] ;  /* 0x0000e000ff047b82 */ /* 0x000f620000000a00 */
[----:B0-----:R-:W-:Y:S01]  /*f660*/  STG.E desc[UR4][R12.64+0x380], R10 ;  /* 0x0003800a0c007986 */ /* 0x001fe2000c101904 */
[----:B-1----:R-:W-:-:S02]  /*f670*/  HFMA2 R21, -RZ, RZ, 0, 1.347064971923828125e-05 ;  /* 0x000000e2ff157431 */ /* 0x002fc400000001ff */
[----:B------:R-:W-:Y:S02]  /*f680*/  IMAD.MOV.U32 R3, RZ, RZ, 0xe1 ;  /* 0x000000e1ff037424 */ /* 0x000fe400078e00ff */
[----:B---3--:R-:W-:Y:S02]  /*f690*/  IMAD.MOV.U32 R2, RZ, RZ, 0xe5 ;  /* 0x000000e5ff027424 */ /* 0x008fe400078e00ff */
[----:B------:R-:W0:Y:S01]  /*f6a0*/  LDC.64 R28, c[0x0][0x380] ;  /* 0x0000e000ff1c7b82 */ /* 0x000e220000000a00 */
[----:B--2---:R1:W-:Y:S07]  /*f6b0*/  STG.E desc[UR4][R26.64+0x384], R3 ;  /* 0x000384031a007986 */ /* 0x0043ee000c101904 */
[----:B------:R-:W2:Y:S01]  /*f6c0*/  LDC.64 R6, c[0x0][0x380] ;  /* 0x0000e000ff067b82 */ /* 0x000ea20000000a00 */
[----:B----4-:R-:W-:Y:S01]  /*f6d0*/  STG.E desc[UR4][R24.64+0x388], R21 ;  /* 0x0003881518007986 */ /* 0x010fe2000c101904 */
[----:B-1----:R-:W-:-:S06]  /*f6e0*/  MOV R3, 0xe6 ;  /* 0x000000e600037802 */ /* 0x002fcc0000000f00 */
[----:B------:R-:W1:Y:S01]  /*f6f0*/  LDC.64 R8, c[0x0][0x380] ;  /* 0x0000e000ff087b82 */ /* 0x000e620000000a00 */
[----:B-----5:R3:W-:Y:S07]  /*f700*/  STG.E desc[UR4][R4.64+0x38c], R23 ;  /* 0x00038c1704007986 */ /* 0x0207ee000c101904 */
[----:B------:R-:W4:Y:S01]  /*f710*/  LDC.64 R16, c[0x0][0x380] ;  /* 0x0000e000ff107b82 */ /* 0x000f220000000a00 */
[----:B0-----:R0:W-:Y:S01]  /*f720*/  STG.E desc[UR4][R28.64+0x390], R0 ;  /* 0x000390001c007986 */ /* 0x0011e2000c101904 */
[----:B---3--:R-:W-:-:S06]  /*f730*/  HFMA2 R5, -RZ, RZ, 0, 1.3828277587890625e-05 ;  /* 0x000000e8ff057431 */ /* 0x008fcc00000001ff */
[----:B------:R-:W3:Y:S01]  /*f740*/  LDC.64 R10, c[0x0][0x380] ;  /* 0x0000e000ff0a7b82 */ /* 0x000ee20000000a00 */
[----:B--2---:R-:W-:Y:S01]  /*f750*/  STG.E desc[UR4][R6.64+0x394], R2 ;  /* 0x0003940206007986 */ /* 0x004fe2000c101904 */
[----:B0-----:R-:W-:-:S06]  /*f760*/  IMAD.MOV.U32 R0, RZ, RZ, 0xe9 ;  /* 0x000000e9ff007424 */ /* 0x001fcc00078e00ff */
[----:B------:R-:W0:Y:S01]  /*f770*/  LDC.64 R14, c[0x0][0x380] ;  /* 0x0000e000ff0e7b82 */ /* 0x000e220000000a00 */
[----:B-1----:R1:W-:Y:S07]  /*f780*/  STG.E desc[UR4][R8.64+0x398], R3 ;  /* 0x0003980308007986 */ /* 0x0023ee000c101904 */
[----:B------:R-:W2:Y:S01]  /*f790*/  LDC.64 R18, c[0x0][0x380] ;  /* 0x0000e000ff127b82 */ /* 0x000ea20000000a00 */
[----:B-1----:R-:W-:Y:S02]  /*f7a0*/  IMAD.MOV.U32 R9, RZ, RZ, 0xe7 ;  /* 0x000000e7ff097424 */ /* 0x002fe400078e00ff */
[----:B------:R-:W-:-:S05]  /*f7b0*/  IMAD.MOV.U32 R8, RZ, RZ, 0xed ;  /* 0x000000edff087424 */ /* 0x000fca00078e00ff */
[----:B------:R-:W1:Y:S01]  /*f7c0*/  LDC.64 R12, c[0x0][0x380] ;  /* 0x0000e000ff0c7b82 */ /* 0x000e620000000a00 */
[----:B----4-:R4:W-:Y:S04]  /*f7d0*/  STG.E desc[UR4][R16.64+0x39c], R9 ;  /* 0x00039c0910007986 */ /* 0x0109e8000c101904 */
[----:B---3--:R-:W-:Y:S03]  /*f7e0*/  STG.E desc[UR4][R10.64+0x3a0], R5 ;  /* 0x0003a0050a007986 */ /* 0x008fe6000c101904 */
[----:B------:R-:W3:Y:S01]  /*f7f0*/  LDC.64 R24, c[0x0][0x380] ;  /* 0x0000e000ff187b82 */ /* 0x000ee20000000a00 */
[----:B0-----:R0:W-:Y:S01]  /*f800*/  STG.E desc[UR4][R14.64+0x3a4], R0 ;  /* 0x0003a4000e007986 */ /* 0x0011e2000c101904 */
[----:B----4-:R-:W-:-:S02]  /*f810*/  IMAD.MOV.U32 R17, RZ, RZ, 0xeb ;  /* 0x000000ebff117424 */ /* 0x010fc400078e00ff */
[----:B------:R-:W-:-:S04]  /*f820*/  HFMA2 R9, -RZ, RZ, 0, 1.418590545654296875e-05 ;  /* 0x000000eeff097431 */ /* 0x000fc800000001ff */
[----:B------:R-:W4:Y:S01]  /*f830*/  LDC.64 R26, c[0x0][0x380] ;  /* 0x0000e000ff1a7b82 */ /* 0x000f220000000a00 */
[----:B0-----:R-:W-:Y:S01]  /*f840*/  HFMA2 R15, -RZ, RZ, 0, 1.394748687744140625e-05 ;  /* 0x000000eaff0f7431 */ /* 0x001fe200000001ff */
[----:B------:R-:W-:-:S06]  /*f850*/  MOV R0, 0xec ;  /* 0x000000ec00007802 */ /* 0x000fcc0000000f00 */
[----:B------:R-:W0:Y:S01]  /*f860*/  LDC.64 R28, c[0x0][0x380] ;  /* 0x0000e000ff1c7b82 */ /* 0x000e220000000a00 */
[----:B--2---:R-:W-:Y:S07]  /*f870*/  STG.E desc[UR4][R18.64+0x3a8], R15 ;  /* 0x0003a80f12007986 */ /* 0x004fee000c101904 */
[----:B------:R-:W2:Y:S01]  /*f880*/  LDC.64 R20, c[0x0][0x380] ;  /* 0x0000e000ff147b82 */ /* 0x000ea20000000a00 */
[----:B-1----:R-:W-:Y:S04]  /*f890*/  STG.E desc[UR4][R12.64+0x3ac], R17 ;  /* 0x0003ac110c007986 */ /* 0x002fe8000c101904 */
[----:B---3--:R1:W-:Y:S03]  /*f8a0*/  STG.E desc[UR4][R24.64+0x3b0], R0 ;  /* 0x0003b00018007986 */ /* 0x0083e6000c101904 */
[----:B------:R-:W3:Y:S01]  /*f8b0*/  LDC.64 R22, c[0x0][0x380] ;  /* 0x0000e000ff167b82 */ /* 0x000ee20000000a00 */
[----:B----4-:R4:W-:Y:S07]  /*f8c0*/  STG.E desc[UR4][R26.64+0x3b4], R8 ;  /* 0x0003b4081a007986 */ /* 0x0109ee000c101904 */
[----:B------:R-:W5:Y:S01]  /*f8d0*/  LDC.64 R2, c[0x0][0x380] ;  /* 0x0000e000ff027b82 */ /* 0x000f620000000a00 */
[----:B-1----:R-:W-:Y:S01]  /*f8e0*/  MOV R0, 0xf0 ;  /* 0x000000f000007802 */ /* 0x002fe20000000f00 */
[----:B0-----:R-:W-:Y:S01]  /*f8f0*/  STG.E desc[UR4][R28.64+0x3b8], R9 ;  /* 0x0003b8091c007986 */ /* 0x001fe2000c101904 */
[----:B----4-:R-:W-:-:S05]  /*f900*/  IMAD.MOV.U32 R27, RZ, RZ, 0xef ;  /* 0x000000efff1b7424 */ /* 0x010fca00078e00ff */
[----:B------:R-:W0:Y:S01]  /*f910*/  LDC.64 R4, c[0x0][0x380] ;  /* 0x0000e000ff047b82 */ /* 0x000e220000000a00 */
[----:B--2---:R1:W-:Y:S07]  /*f920*/  STG.E desc[UR4][R20.64+0x3bc], R27 ;  /* 0x0003bc1b14007986 */ /* 0x0043ee000c101904 */
[----:B------:R-:W2:Y:S01]  /*f930*/  LDC.64 R6, c[0x0][0x380] ;  /* 0x0000e000ff067b82 */ /* 0x000ea20000000a00 */
[----:B---3--:R3:W-:Y:S01]  /*f940*/  STG.E desc[UR4][R22.64+0x3c0], R0 ;  /* 0x0003c00016007986 */ /* 0x0087e2000c101904 */
[----:B-1----:R-:W-:-:S06]  /*f950*/  IMAD.MOV.U32 R21, RZ, RZ, 0xf1 ;  /* 0x000000f1ff157424 */ /* 0x002fcc00078e00ff */
[----:B------:R-:W1:Y:S01]  /*f960*/  LDC.64 R8, c[0x0][0x380] ;  /* 0x0000e000ff087b82 */ /* 0x000e620000000a00 */
[----:B-----5:R-:W-:Y:S01]  /*f970*/  STG.E desc[UR4][R2.64+0x3c4], R21 ;  /* 0x0003c41502007986 */ /* 0x020fe2000c101904 */
[----:B---3--:R-:W-:Y:S02]  /*f980*/  HFMA2 R23, -RZ, RZ, 0, 1.442432403564453125e-05 ;  /* 0x000000f2ff177431 */ /* 0x008fe400000001ff */
[----:B------:R-:W-:-:S04]  /*f990*/  IMAD.MOV.U32 R0, RZ, RZ, 0xf3 ;  /* 0x000000f3ff007424 */ /* 0x000fc800078e00ff */
[----:B------:R-:W3:Y:S01]  /*f9a0*/  LDC.64 R10, c[0x0][0x380] ;  /* 0x0000e000ff0a7b82 */ /* 0x000ee20000000a00 */
[----:B0-----:R0:W-:Y:S07]  /*f9b0*/  STG.E desc[UR4][R4.64+0x3c8], R23 ;  /* 0x0003c81704007986 */ /* 0x0011ee000c101904 */
[----:B------:R-:W4:Y:S01]  /*f9c0*/  LDC.64 R12, c[0x0][0x380] ;  /* 0x0000e000ff0c7b82 */ /* 0x000f220000000a00 */
[----:B--2---:R2:W-:Y:S07]  /*f9d0*/  STG.E desc[UR4][R6.64+0x3cc], R0 ;  /* 0x0003cc0006007986 */ /* 0x0045ee000c101904 */
[----:B------:R-:W5:Y:S01]  /*f9e0*/  LDC.64 R24, c[0x0][0x380] ;  /* 0x0000e000ff187b82 */ /* 0x000f620000000a00 */
[----:B0-----:R-:W-:-:S02]  /*f9f0*/  HFMA2 R5, -RZ, RZ, 0, 1.45435333251953125e-05 ;  /* 0x000000f4ff057431 */ /* 0x001fc400000001ff */
[----:B------:R-:W-:Y:S02]  /*fa00*/  HFMA2 R4, -RZ, RZ, 0, 1.466274261474609375e-05 ;  /* 0x000000f6ff047431 */ /* 0x000fe400000001ff */
[----:B--2---:R-:W-:Y:S01]  /*fa10*/  IMAD.MOV.U32 R7, RZ, RZ, 0xf5 ;  /* 0x000000f5ff077424 */ /* 0x004fe200078e00ff */
[----:B------:R-:W-:Y:S01]  /*fa20*/  MOV R6, 0xf8 ;  /* 0x000000f800067802 */ /* 0x000fe20000000f00 */
[----:B------:R-:W-:Y:S01]  /*fa30*/  IMAD.MOV.U32 R0, RZ, RZ, 0xf7 ;  /* 0x000000f7ff007424 */ /* 0x000fe200078e00ff */
[----:B------:R-:W0:Y:S01]  /*fa40*/  LDC.64 R16, c[0x0][0x380] ;  /* 0x0000e000ff107b82 */ /* 0x000e220000000a00 */
[----:B-1----:R1:W-:Y:S04]  /*fa50*/  STG.E desc[UR4][R8.64+0x3d0], R5 ;  /* 0x0003d00508007986 */ /* 0x0023e8000c101904 */
[----:B---3--:R2:W-:Y:S03]  /*fa60*/  STG.E desc[UR4][R10.64+0x3d4], R7 ;  /* 0x0003d4070a007986 */ /* 0x0085e6000c101904 */
[----:B------:R-:W3:Y:S01]  /*fa70*/  LDC.64 R18, c[0x0][0x380] ;  /* 0x0000e000ff127b82 */ /* 0x000ee20000000a00 */
[----:B----4-:R-:W-:Y:S01]  /*fa80*/  STG.E desc[UR4][R12.64+0x3d8], R4 ;  /* 0x0003d8040c007986 */ /* 0x010fe2000c101904 */
[----:B-1----:R-:W-:-:S02]  /*fa90*/  IMAD.MOV.U32 R5, RZ, RZ, 0xf9 ;  /* 0x000000f9ff057424 */ /* 0x002fc400078e00ff */
[----:B------:R-:W-:-:S04]  /*faa0*/  IMAD.MOV.U32 R9, RZ, RZ, 0xfb ;  /* 0x000000fbff097424 */ /* 0x000fc800078e00ff */
[----:B------:R-:W1:Y:S01]  /*fab0*/  LDC.64 R14, c[0x0][0x380] ;  /* 0x0000e000ff0e7b82 */ /* 0x000e620000000a00 */
[----:B--2---:R-:W-:Y:S01]  /*fac0*/  HFMA2 R7, -RZ, RZ, 0, 1.490116119384765625e-05 ;  /* 0x000000faff077431 */ /* 0x004fe200000001ff */
[----:B-----5:R-:W-:Y:S01]  /*fad0*/  STG.E desc[UR4][R24.64+0x3dc], R0 ;  /* 0x0003dc0018007986 */ /* 0x020fe2000c101904 */
[----:B------:R-:W-:Y:S01]  /*fae0*/  MOV R11, 0xfc ;  /* 0x000000fc000b7802 */ /* 0x000fe20000000f00 */
[----:B------:R-:W-:Y:S02]  /*faf0*/  HFMA2 R10, -RZ, RZ, 0, 1.513957977294921875e-05 ;  /* 0x000000feff0a7431 */ /* 0x000fe400000001ff */
[----:B------:R-:W-:Y:S02]  /*fb00*/  IMAD.MOV.U32 R8, RZ, RZ, 0xfd ;  /* 0x000000fdff087424 */ /* 0x000fe400078e00ff */
[----:B------:R-:W2:Y:S01]  /*fb10*/  LDC.64 R20, c[0x0][0x380] ;  /* 0x0000e000ff147b82 */ /* 0x000ea20000000a00 */
[----:B0-----:R-:W-:Y:S07]  /*fb20*/  STG.E desc[UR4][R16.64+0x3e0], R6 ;  /* 0x0003e00610007986 */ /* 0x001fee000c101904 */
[----:B------:R-:W0:Y:S01]  /*fb30*/  LDC.64 R2, c[0x0][0x380] ;  /* 0x0000e000ff027b82 */ /* 0x000e220000000a00 */
[----:B---3--:R3:W-:Y:S07]  /*fb40*/  STG.E desc[UR4][R18.64+0x3e4], R5 ;  /* 0x0003e40512007986 */ /* 0x0087ee000c101904 */
[----:B------:R-:W4:Y:S01]  /*fb50*/  LDC.64 R26, c[0x0][0x380] ;  /* 0x0000e000ff1a7b82 */ /* 0x000f220000000a00 */
[----:B-1----:R-:W-:Y:S01]  /*fb60*/  STG.E desc[UR4][R14.64+0x3e8], R7 ;  /* 0x0003e8070e007986 */ /* 0x002fe2000c101904 */
[----:B---3--:R-:W-:-:S06]  /*fb70*/  MOV R5, 0xff ;  /* 0x000000ff00057802 */ /* 0x008fcc0000000f00 */
[----:B------:R-:W1:Y:S01]  /*fb80*/  LDC.64 R28, c[0x0][0x380] ;  /* 0x0000e000ff1c7b82 */ /* 0x000e620000000a00 */
[----:B--2---:R-:W-:Y:S07]  /*fb90*/  STG.E desc[UR4][R20.64+0x3ec], R9 ;  /* 0x0003ec0914007986 */ /* 0x004fee000c101904 */
[----:B------:R-:W2:Y:S01]  /*fba0*/  LDC.64 R22, c[0x0][0x380] ;  /* 0x0000e000ff167b82 */ /* 0x000ea20000000a00 */
[----:B0-----:R-:W-:Y:S04]  /*fbb0*/  STG.E desc[UR4][R2.64+0x3f0], R11 ;  /* 0x0003f00b02007986 */ /* 0x001fe8000c101904 */
[----:B----4-:R-:W-:Y:S04]  /*fbc0*/  STG.E desc[UR4][R26.64+0x3f4], R8 ;  /* 0x0003f4081a007986 */ /* 0x010fe8000c101904 */
[----:B-1----:R-:W-:Y:S04]  /*fbd0*/  STG.E desc[UR4][R28.64+0x3f8], R10 ;  /* 0x0003f80a1c007986 */ /* 0x002fe8000c101904 */
[----:B--2---:R-:W-:Y:S01]  /*fbe0*/  STG.E desc[UR4][R22.64+0x3fc], R5 ;  /* 0x0003fc0516007986 */ /* 0x004fe2000c101904 */
[----:B------:R-:W-:Y:S05]  /*fbf0*/  EXIT ;  /* 0x000000000000794d */ /* 0x000fea0003800000 */
.L_x_0:
[----:B------:R-:W-:-:S00]  /*fc00*/  BRA `(.L_x_0) ;  /* 0xfffffffc00fc7947 */ /* 0x000fc0000383ffff */
[----:B------:R-:W-:-:S00]  /*fc10*/  NOP ;  /* 0x0000000000007918 */ /* 0x000fc00000000000 */
        /* <DEDUP_REMOVED lines=14> */
.L_x_1:


//--------------------- .nv.shared.reserved.0     --------------------------
	.section	.nv.shared.reserved.0,"aw",@nobits
	.weak		__nv_reservedSMEM_offset_0_alias
	.size		__nv_reservedSMEM_offset_0_alias, 0, 64
	.other		__nv_reservedSMEM_offset_0_alias,@"STO_CUDA_RESERVED_SHARED STV_DEFAULT"
__nv_reservedSMEM_offset_0_alias:
	.zero		0
	.zero		64


//--------------------- .nv.constant0._Z4testPi   --------------------------
	.section	.nv.constant0._Z4testPi,"a",@progbits
	.sectionflags	@""
	.align	4
.nv.constant0._Z4testPi:
	.zero		904


//--------------------- SYMBOLS --------------------------

	.type		.nv.reservedSmem.offset0,@object
	.size		.nv.reservedSmem.offset0,0x4
